//
// Generated by NVIDIA NVVM Compiler
//
// Compiler Build ID: CL-36424714
// Cuda compilation tools, release 13.0, V13.0.88
// Based on NVVM 20.0.0
//

.version 9.0
.target sm_100
.address_size 64

	// .globl	my_kernel_kernel0
// _ZZ17my_kernel_kernel0E20placeholder_d_shared has been demoted
// _ZZ17my_kernel_kernel0E18placeholder_shared has been demoted

.visible .entry my_kernel_kernel0(
	.param .u64 .ptr .align 1 my_kernel_kernel0_param_0,
	.param .u64 .ptr .align 1 my_kernel_kernel0_param_1,
	.param .u64 .ptr .align 1 my_kernel_kernel0_param_2
)
{
	.local .align 16 .b8 	__local_depot0[800];
	.reg .b64 	%SP;
	.reg .b64 	%SPL;
	.reg .pred 	%p<4>;
	.reg .b32 	%r<28>;
	.reg .b32 	%f<570>;
	.reg .b64 	%rd<22>;
	// demoted variable
	.shared .align 4 .b8 _ZZ17my_kernel_kernel0E20placeholder_d_shared[32];
	// demoted variable
	.shared .align 4 .b8 _ZZ17my_kernel_kernel0E18placeholder_shared[12800];
	mov.u64 	%SPL, __local_depot0;
	add.u64 	%rd1, %SPL, 0;
	add.s64 	%rd2, %rd1, 400;
	mov.f32 	%f9, 0f00000000;
	st.local.v4.f32 	[%rd1], {%f9, %f9, %f9, %f9};
	st.local.v4.f32 	[%rd1+400], {%f9, %f9, %f9, %f9};
	st.local.v4.f32 	[%rd1+208], {%f9, %f9, %f9, %f9};
	st.local.v4.f32 	[%rd1+608], {%f9, %f9, %f9, %f9};
	st.local.v4.f32 	[%rd1+16], {%f9, %f9, %f9, %f9};
	st.local.v4.f32 	[%rd1+416], {%f9, %f9, %f9, %f9};
	st.local.v4.f32 	[%rd1+224], {%f9, %f9, %f9, %f9};
	st.local.v4.f32 	[%rd1+624], {%f9, %f9, %f9, %f9};
	st.local.v4.f32 	[%rd1+32], {%f9, %f9, %f9, %f9};
	st.local.v4.f32 	[%rd1+432], {%f9, %f9, %f9, %f9};
	st.local.v4.f32 	[%rd1+240], {%f9, %f9, %f9, %f9};
	st.local.v4.f32 	[%rd1+640], {%f9, %f9, %f9, %f9};
	st.local.v4.f32 	[%rd1+48], {%f9, %f9, %f9, %f9};
	st.local.v4.f32 	[%rd1+448], {%f9, %f9, %f9, %f9};
	st.local.v4.f32 	[%rd1+256], {%f9, %f9, %f9, %f9};
	st.local.v4.f32 	[%rd1+656], {%f9, %f9, %f9, %f9};
	st.local.v4.f32 	[%rd1+64], {%f9, %f9, %f9, %f9};
	st.local.v4.f32 	[%rd1+464], {%f9, %f9, %f9, %f9};
	st.local.v4.f32 	[%rd1+272], {%f9, %f9, %f9, %f9};
	st.local.v4.f32 	[%rd1+672], {%f9, %f9, %f9, %f9};
	st.local.v4.f32 	[%rd1+80], {%f9, %f9, %f9, %f9};
	st.local.v4.f32 	[%rd1+480], {%f9, %f9, %f9, %f9};
	st.local.v4.f32 	[%rd1+288], {%f9, %f9, %f9, %f9};
	st.local.v4.f32 	[%rd1+688], {%f9, %f9, %f9, %f9};
	st.local.v4.f32 	[%rd1+96], {%f9, %f9, %f9, %f9};
	st.local.v4.f32 	[%rd1+496], {%f9, %f9, %f9, %f9};
	st.local.v4.f32 	[%rd1+304], {%f9, %f9, %f9, %f9};
	st.local.v4.f32 	[%rd1+704], {%f9, %f9, %f9, %f9};
	st.local.v4.f32 	[%rd1+112], {%f9, %f9, %f9, %f9};
	st.local.v4.f32 	[%rd1+512], {%f9, %f9, %f9, %f9};
	st.local.v4.f32 	[%rd1+320], {%f9, %f9, %f9, %f9};
	st.local.v4.f32 	[%rd1+720], {%f9, %f9, %f9, %f9};
	st.local.v4.f32 	[%rd1+128], {%f9, %f9, %f9, %f9};
	st.local.v4.f32 	[%rd1+528], {%f9, %f9, %f9, %f9};
	st.local.v4.f32 	[%rd1+336], {%f9, %f9, %f9, %f9};
	st.local.v4.f32 	[%rd1+736], {%f9, %f9, %f9, %f9};
	st.local.v4.f32 	[%rd1+144], {%f9, %f9, %f9, %f9};
	st.local.v4.f32 	[%rd1+544], {%f9, %f9, %f9, %f9};
	st.local.v4.f32 	[%rd1+352], {%f9, %f9, %f9, %f9};
	st.local.v4.f32 	[%rd1+752], {%f9, %f9, %f9, %f9};
	st.local.v4.f32 	[%rd1+160], {%f9, %f9, %f9, %f9};
	st.local.v4.f32 	[%rd1+560], {%f9, %f9, %f9, %f9};
	st.local.v4.f32 	[%rd1+368], {%f9, %f9, %f9, %f9};
	st.local.v4.f32 	[%rd1+768], {%f9, %f9, %f9, %f9};
	st.local.v4.f32 	[%rd1+176], {%f9, %f9, %f9, %f9};
	st.local.v4.f32 	[%rd1+576], {%f9, %f9, %f9, %f9};
	st.local.v4.f32 	[%rd1+192], {%f9, %f9, %f9, %f9};
	st.local.v4.f32 	[%rd1+592], {%f9, %f9, %f9, %f9};
	st.local.v4.f32 	[%rd1+384], {%f9, %f9, %f9, %f9};
	st.local.v4.f32 	[%rd1+784], {%f9, %f9, %f9, %f9};
	mov.u32 	%r1, %tid.x;
	mov.u32 	%r2, %ctaid.x;
	mov.u32 	%r10, _ZZ17my_kernel_kernel0E18placeholder_shared;
	mad.lo.s32 	%r3, %r1, 400, %r10;
	mov.b32 	%r26, 0;
	shl.b32 	%r13, %r1, 4;
$L__BB0_1:
	setp.gt.u32 	%p1, %r1, 1;
	bar.sync 	0;
	@%p1 bra 	$L__BB0_3;
	ld.param.u64 	%rd18, [my_kernel_kernel0_param_0];
	shl.b32 	%r11, %r26, 1;
	mad.lo.s32 	%r12, %r1, 200, %r11;
	cvta.to.global.u64 	%rd9, %rd18;
	mul.wide.u32 	%rd10, %r12, 4;
	add.s64 	%rd11, %rd9, %rd10;
	ld.global.nc.f32 	%f10, [%rd11];
	mov.u32 	%r14, _ZZ17my_kernel_kernel0E20placeholder_d_shared;
	add.s32 	%r15, %r14, %r13;
	st.shared.f32 	[%r15], %f10;
	ld.global.nc.f32 	%f11, [%rd11+4];
	st.shared.f32 	[%r15+4], %f11;
	ld.global.nc.f32 	%f12, [%rd11+400];
	st.shared.f32 	[%r15+8], %f12;
	ld.global.nc.f32 	%f13, [%rd11+404];
	st.shared.f32 	[%r15+12], %f13;
$L__BB0_3:
	ld.param.u64 	%rd19, [my_kernel_kernel0_param_1];
	shl.b32 	%r17, %r26, 1;
	mul.lo.s32 	%r18, %r1, 100;
	mad.lo.s32 	%r19, %r2, 160000, %r18;
	add.s32 	%r20, %r19, %r17;
	cvta.to.global.u64 	%rd12, %rd19;
	mul.wide.u32 	%rd13, %r20, 4;
	add.s64 	%rd14, %rd12, %rd13;
	ld.global.nc.v2.f32 	{%f14, %f15}, [%rd14];
	shl.b32 	%r21, %r1, 3;
	mov.u32 	%r22, _ZZ17my_kernel_kernel0E18placeholder_shared;
	add.s32 	%r23, %r22, %r21;
	st.shared.v2.f32 	[%r23], {%f14, %f15};
	ld.global.nc.v2.f32 	{%f16, %f17}, [%rd14+12800];
	st.shared.v2.f32 	[%r23+256], {%f16, %f17};
	ld.global.nc.v2.f32 	{%f18, %f19}, [%rd14+25600];
	st.shared.v2.f32 	[%r23+512], {%f18, %f19};
	ld.global.nc.v2.f32 	{%f20, %f21}, [%rd14+38400];
	st.shared.v2.f32 	[%r23+768], {%f20, %f21};
	ld.global.nc.v2.f32 	{%f22, %f23}, [%rd14+51200];
	st.shared.v2.f32 	[%r23+1024], {%f22, %f23};
	ld.global.nc.v2.f32 	{%f24, %f25}, [%rd14+64000];
	st.shared.v2.f32 	[%r23+1280], {%f24, %f25};
	ld.global.nc.v2.f32 	{%f26, %f27}, [%rd14+76800];
	st.shared.v2.f32 	[%r23+1536], {%f26, %f27};
	ld.global.nc.v2.f32 	{%f28, %f29}, [%rd14+89600];
	st.shared.v2.f32 	[%r23+1792], {%f28, %f29};
	ld.global.nc.v2.f32 	{%f30, %f31}, [%rd14+102400];
	st.shared.v2.f32 	[%r23+2048], {%f30, %f31};
	ld.global.nc.v2.f32 	{%f32, %f33}, [%rd14+115200];
	st.shared.v2.f32 	[%r23+2304], {%f32, %f33};
	ld.global.nc.v2.f32 	{%f34, %f35}, [%rd14+128000];
	st.shared.v2.f32 	[%r23+2560], {%f34, %f35};
	ld.global.nc.v2.f32 	{%f36, %f37}, [%rd14+140800];
	st.shared.v2.f32 	[%r23+2816], {%f36, %f37};
	ld.global.nc.v2.f32 	{%f38, %f39}, [%rd14+153600];
	st.shared.v2.f32 	[%r23+3072], {%f38, %f39};
	ld.global.nc.v2.f32 	{%f40, %f41}, [%rd14+166400];
	st.shared.v2.f32 	[%r23+3328], {%f40, %f41};
	ld.global.nc.v2.f32 	{%f42, %f43}, [%rd14+179200];
	st.shared.v2.f32 	[%r23+3584], {%f42, %f43};
	ld.global.nc.v2.f32 	{%f44, %f45}, [%rd14+192000];
	st.shared.v2.f32 	[%r23+3840], {%f44, %f45};
	ld.global.nc.v2.f32 	{%f46, %f47}, [%rd14+204800];
	st.shared.v2.f32 	[%r23+4096], {%f46, %f47};
	ld.global.nc.v2.f32 	{%f48, %f49}, [%rd14+217600];
	st.shared.v2.f32 	[%r23+4352], {%f48, %f49};
	ld.global.nc.v2.f32 	{%f50, %f51}, [%rd14+230400];
	st.shared.v2.f32 	[%r23+4608], {%f50, %f51};
	ld.global.nc.v2.f32 	{%f52, %f53}, [%rd14+243200];
	st.shared.v2.f32 	[%r23+4864], {%f52, %f53};
	ld.global.nc.v2.f32 	{%f54, %f55}, [%rd14+256000];
	st.shared.v2.f32 	[%r23+5120], {%f54, %f55};
	ld.global.nc.v2.f32 	{%f56, %f57}, [%rd14+268800];
	st.shared.v2.f32 	[%r23+5376], {%f56, %f57};
	ld.global.nc.v2.f32 	{%f58, %f59}, [%rd14+281600];
	st.shared.v2.f32 	[%r23+5632], {%f58, %f59};
	ld.global.nc.v2.f32 	{%f60, %f61}, [%rd14+294400];
	st.shared.v2.f32 	[%r23+5888], {%f60, %f61};
	ld.global.nc.v2.f32 	{%f62, %f63}, [%rd14+307200];
	st.shared.v2.f32 	[%r23+6144], {%f62, %f63};
	ld.global.nc.v2.f32 	{%f64, %f65}, [%rd14+320000];
	st.shared.v2.f32 	[%r23+6400], {%f64, %f65};
	ld.global.nc.v2.f32 	{%f66, %f67}, [%rd14+332800];
	st.shared.v2.f32 	[%r23+6656], {%f66, %f67};
	ld.global.nc.v2.f32 	{%f68, %f69}, [%rd14+345600];
	st.shared.v2.f32 	[%r23+6912], {%f68, %f69};
	ld.global.nc.v2.f32 	{%f70, %f71}, [%rd14+358400];
	st.shared.v2.f32 	[%r23+7168], {%f70, %f71};
	ld.global.nc.v2.f32 	{%f72, %f73}, [%rd14+371200];
	st.shared.v2.f32 	[%r23+7424], {%f72, %f73};
	ld.global.nc.v2.f32 	{%f74, %f75}, [%rd14+384000];
	st.shared.v2.f32 	[%r23+7680], {%f74, %f75};
	ld.global.nc.v2.f32 	{%f76, %f77}, [%rd14+396800];
	st.shared.v2.f32 	[%r23+7936], {%f76, %f77};
	ld.global.nc.v2.f32 	{%f78, %f79}, [%rd14+409600];
	st.shared.v2.f32 	[%r23+8192], {%f78, %f79};
	ld.global.nc.v2.f32 	{%f80, %f81}, [%rd14+422400];
	st.shared.v2.f32 	[%r23+8448], {%f80, %f81};
	ld.global.nc.v2.f32 	{%f82, %f83}, [%rd14+435200];
	st.shared.v2.f32 	[%r23+8704], {%f82, %f83};
	ld.global.nc.v2.f32 	{%f84, %f85}, [%rd14+448000];
	st.shared.v2.f32 	[%r23+8960], {%f84, %f85};
	ld.global.nc.v2.f32 	{%f86, %f87}, [%rd14+460800];
	st.shared.v2.f32 	[%r23+9216], {%f86, %f87};
	ld.global.nc.v2.f32 	{%f88, %f89}, [%rd14+473600];
	st.shared.v2.f32 	[%r23+9472], {%f88, %f89};
	ld.global.nc.v2.f32 	{%f90, %f91}, [%rd14+486400];
	st.shared.v2.f32 	[%r23+9728], {%f90, %f91};
	ld.global.nc.v2.f32 	{%f92, %f93}, [%rd14+499200];
	st.shared.v2.f32 	[%r23+9984], {%f92, %f93};
	ld.global.nc.v2.f32 	{%f94, %f95}, [%rd14+512000];
	st.shared.v2.f32 	[%r23+10240], {%f94, %f95};
	ld.global.nc.v2.f32 	{%f96, %f97}, [%rd14+524800];
	st.shared.v2.f32 	[%r23+10496], {%f96, %f97};
	ld.global.nc.v2.f32 	{%f98, %f99}, [%rd14+537600];
	st.shared.v2.f32 	[%r23+10752], {%f98, %f99};
	ld.global.nc.v2.f32 	{%f100, %f101}, [%rd14+550400];
	st.shared.v2.f32 	[%r23+11008], {%f100, %f101};
	ld.global.nc.v2.f32 	{%f102, %f103}, [%rd14+563200];
	st.shared.v2.f32 	[%r23+11264], {%f102, %f103};
	ld.global.nc.v2.f32 	{%f104, %f105}, [%rd14+576000];
	st.shared.v2.f32 	[%r23+11520], {%f104, %f105};
	ld.global.nc.v2.f32 	{%f106, %f107}, [%rd14+588800];
	st.shared.v2.f32 	[%r23+11776], {%f106, %f107};
	ld.global.nc.v2.f32 	{%f108, %f109}, [%rd14+601600];
	st.shared.v2.f32 	[%r23+12032], {%f108, %f109};
	ld.global.nc.v2.f32 	{%f110, %f111}, [%rd14+614400];
	st.shared.v2.f32 	[%r23+12288], {%f110, %f111};
	ld.global.nc.v2.f32 	{%f112, %f113}, [%rd14+627200];
	st.shared.v2.f32 	[%r23+12544], {%f112, %f113};
	bar.sync 	0;
	ld.shared.f32 	%f1, [_ZZ17my_kernel_kernel0E20placeholder_d_shared];
	ld.shared.f32 	%f2, [_ZZ17my_kernel_kernel0E20placeholder_d_shared+16];
	ld.shared.f32 	%f3, [_ZZ17my_kernel_kernel0E20placeholder_d_shared+8];
	ld.shared.f32 	%f4, [_ZZ17my_kernel_kernel0E20placeholder_d_shared+24];
	ld.shared.f32 	%f5, [_ZZ17my_kernel_kernel0E20placeholder_d_shared+4];
	ld.shared.f32 	%f6, [_ZZ17my_kernel_kernel0E20placeholder_d_shared+20];
	ld.shared.f32 	%f7, [_ZZ17my_kernel_kernel0E20placeholder_d_shared+12];
	mov.b32 	%r27, 16;
	ld.shared.f32 	%f8, [_ZZ17my_kernel_kernel0E20placeholder_d_shared+28];
	mov.u64 	%rd21, %rd2;
$L__BB0_4:
	ld.local.v2.f32 	{%f114, %f115}, [%rd21+-400];
	add.s32 	%r6, %r3, %r27;
	ld.shared.f32 	%f116, [%r6+-16];
	fma.rn.f32 	%f117, %f1, %f116, %f114;
	ld.local.v2.f32 	{%f118, %f119}, [%rd21];
	fma.rn.f32 	%f120, %f2, %f116, %f118;
	ld.shared.f32 	%f121, [%r6+-8];
	fma.rn.f32 	%f122, %f1, %f121, %f115;
	fma.rn.f32 	%f123, %f2, %f121, %f119;
	ld.local.v2.f32 	{%f124, %f125}, [%rd21+-200];
	fma.rn.f32 	%f126, %f3, %f116, %f124;
	ld.local.v2.f32 	{%f127, %f128}, [%rd21+200];
	fma.rn.f32 	%f129, %f4, %f116, %f127;
	fma.rn.f32 	%f130, %f3, %f121, %f125;
	fma.rn.f32 	%f131, %f4, %f121, %f128;
	ld.shared.f32 	%f132, [%r6+-12];
	fma.rn.f32 	%f133, %f5, %f132, %f117;
	fma.rn.f32 	%f134, %f132, %f6, %f120;
	ld.shared.f32 	%f135, [%r6+-4];
	fma.rn.f32 	%f136, %f5, %f135, %f122;
	st.local.v2.f32 	[%rd21+-400], {%f133, %f136};
	fma.rn.f32 	%f137, %f135, %f6, %f123;
	st.local.v2.f32 	[%rd21], {%f134, %f137};
	fma.rn.f32 	%f138, %f7, %f132, %f126;
	fma.rn.f32 	%f139, %f132, %f8, %f129;
	fma.rn.f32 	%f140, %f7, %f135, %f130;
	st.local.v2.f32 	[%rd21+-200], {%f138, %f140};
	fma.rn.f32 	%f141, %f135, %f8, %f131;
	st.local.v2.f32 	[%rd21+200], {%f139, %f141};
	setp.eq.s32 	%p2, %r27, 400;
	@%p2 bra 	$L__BB0_6;
	ld.local.v2.f32 	{%f142, %f143}, [%rd21+-392];
	ld.shared.f32 	%f144, [%r6];
	fma.rn.f32 	%f145, %f1, %f144, %f142;
	ld.local.v2.f32 	{%f146, %f147}, [%rd21+8];
	fma.rn.f32 	%f148, %f2, %f144, %f146;
	ld.shared.f32 	%f149, [%r6+8];
	fma.rn.f32 	%f150, %f1, %f149, %f143;
	fma.rn.f32 	%f151, %f2, %f149, %f147;
	ld.local.v2.f32 	{%f152, %f153}, [%rd21+-192];
	fma.rn.f32 	%f154, %f3, %f144, %f152;
	ld.local.v2.f32 	{%f155, %f156}, [%rd21+208];
	fma.rn.f32 	%f157, %f4, %f144, %f155;
	fma.rn.f32 	%f158, %f3, %f149, %f153;
	fma.rn.f32 	%f159, %f4, %f149, %f156;
	ld.shared.f32 	%f160, [%r6+4];
	fma.rn.f32 	%f161, %f5, %f160, %f145;
	fma.rn.f32 	%f162, %f160, %f6, %f148;
	ld.shared.f32 	%f163, [%r6+12];
	fma.rn.f32 	%f164, %f5, %f163, %f150;
	st.local.v2.f32 	[%rd21+-392], {%f161, %f164};
	fma.rn.f32 	%f165, %f163, %f6, %f151;
	st.local.v2.f32 	[%rd21+8], {%f162, %f165};
	fma.rn.f32 	%f166, %f7, %f160, %f154;
	fma.rn.f32 	%f167, %f160, %f8, %f157;
	fma.rn.f32 	%f168, %f7, %f163, %f158;
	st.local.v2.f32 	[%rd21+-192], {%f166, %f168};
	fma.rn.f32 	%f169, %f163, %f8, %f159;
	st.local.v2.f32 	[%rd21+208], {%f167, %f169};
	add.s32 	%r27, %r27, 32;
	add.s64 	%rd21, %rd21, 16;
	bra.uni 	$L__BB0_4;
$L__BB0_6:
	add.s32 	%r26, %r26, 1;
	setp.ne.s32 	%p3, %r26, 50;
	@%p3 bra 	$L__BB0_1;
	ld.param.u64 	%rd20, [my_kernel_kernel0_param_2];
	cvta.to.global.u64 	%rd15, %rd20;
	mul.lo.s32 	%r24, %r2, 1600;
	mad.lo.s32 	%r25, %r1, 50, %r24;
	ld.local.v4.f32 	{%f170, %f171, %f172, %f173}, [%rd1];
	max.f32 	%f174, %f170, 0f00000000;
	mul.wide.u32 	%rd16, %r25, 4;
	add.s64 	%rd17, %rd15, %rd16;
	st.global.f32 	[%rd17], %f174;
	ld.local.v4.f32 	{%f175, %f176, %f177, %f178}, [%rd1+400];
	max.f32 	%f179, %f175, 0f00000000;
	st.global.f32 	[%rd17+204800], %f179;
	max.f32 	%f180, %f171, 0f00000000;
	st.global.f32 	[%rd17+4], %f180;
	max.f32 	%f181, %f176, 0f00000000;
	st.global.f32 	[%rd17+204804], %f181;
	max.f32 	%f182, %f172, 0f00000000;
	st.global.f32 	[%rd17+8], %f182;
	max.f32 	%f183, %f177, 0f00000000;
	st.global.f32 	[%rd17+204808], %f183;
	max.f32 	%f184, %f173, 0f00000000;
	st.global.f32 	[%rd17+12], %f184;
	max.f32 	%f185, %f178, 0f00000000;
	st.global.f32 	[%rd17+204812], %f185;
	ld.local.v4.f32 	{%f186, %f187, %f188, %f189}, [%rd1+16];
	max.f32 	%f190, %f186, 0f00000000;
	st.global.f32 	[%rd17+16], %f190;
	ld.local.v4.f32 	{%f191, %f192, %f193, %f194}, [%rd1+416];
	max.f32 	%f195, %f191, 0f00000000;
	st.global.f32 	[%rd17+204816], %f195;
	max.f32 	%f196, %f187, 0f00000000;
	st.global.f32 	[%rd17+20], %f196;
	max.f32 	%f197, %f192, 0f00000000;
	st.global.f32 	[%rd17+204820], %f197;
	max.f32 	%f198, %f188, 0f00000000;
	st.global.f32 	[%rd17+24], %f198;
	max.f32 	%f199, %f193, 0f00000000;
	st.global.f32 	[%rd17+204824], %f199;
	max.f32 	%f200, %f189, 0f00000000;
	st.global.f32 	[%rd17+28], %f200;
	max.f32 	%f201, %f194, 0f00000000;
	st.global.f32 	[%rd17+204828], %f201;
	ld.local.v4.f32 	{%f202, %f203, %f204, %f205}, [%rd1+32];
	max.f32 	%f206, %f202, 0f00000000;
	st.global.f32 	[%rd17+32], %f206;
	ld.local.v4.f32 	{%f207, %f208, %f209, %f210}, [%rd1+432];
	max.f32 	%f211, %f207, 0f00000000;
	st.global.f32 	[%rd17+204832], %f211;
	max.f32 	%f212, %f203, 0f00000000;
	st.global.f32 	[%rd17+36], %f212;
	max.f32 	%f213, %f208, 0f00000000;
	st.global.f32 	[%rd17+204836], %f213;
	max.f32 	%f214, %f204, 0f00000000;
	st.global.f32 	[%rd17+40], %f214;
	max.f32 	%f215, %f209, 0f00000000;
	st.global.f32 	[%rd17+204840], %f215;
	max.f32 	%f216, %f205, 0f00000000;
	st.global.f32 	[%rd17+44], %f216;
	max.f32 	%f217, %f210, 0f00000000;
	st.global.f32 	[%rd17+204844], %f217;
	ld.local.v4.f32 	{%f218, %f219, %f220, %f221}, [%rd1+48];
	max.f32 	%f222, %f218, 0f00000000;
	st.global.f32 	[%rd17+48], %f222;
	ld.local.v4.f32 	{%f223, %f224, %f225, %f226}, [%rd1+448];
	max.f32 	%f227, %f223, 0f00000000;
	st.global.f32 	[%rd17+204848], %f227;
	max.f32 	%f228, %f219, 0f00000000;
	st.global.f32 	[%rd17+52], %f228;
	max.f32 	%f229, %f224, 0f00000000;
	st.global.f32 	[%rd17+204852], %f229;
	max.f32 	%f230, %f220, 0f00000000;
	st.global.f32 	[%rd17+56], %f230;
	max.f32 	%f231, %f225, 0f00000000;
	st.global.f32 	[%rd17+204856], %f231;
	max.f32 	%f232, %f221, 0f00000000;
	st.global.f32 	[%rd17+60], %f232;
	max.f32 	%f233, %f226, 0f00000000;
	st.global.f32 	[%rd17+204860], %f233;
	ld.local.v4.f32 	{%f234, %f235, %f236, %f237}, [%rd1+64];
	max.f32 	%f238, %f234, 0f00000000;
	st.global.f32 	[%rd17+64], %f238;
	ld.local.v4.f32 	{%f239, %f240, %f241, %f242}, [%rd1+464];
	max.f32 	%f243, %f239, 0f00000000;
	st.global.f32 	[%rd17+204864], %f243;
	max.f32 	%f244, %f235, 0f00000000;
	st.global.f32 	[%rd17+68], %f244;
	max.f32 	%f245, %f240, 0f00000000;
	st.global.f32 	[%rd17+204868], %f245;
	max.f32 	%f246, %f236, 0f00000000;
	st.global.f32 	[%rd17+72], %f246;
	max.f32 	%f247, %f241, 0f00000000;
	st.global.f32 	[%rd17+204872], %f247;
	max.f32 	%f248, %f237, 0f00000000;
	st.global.f32 	[%rd17+76], %f248;
	max.f32 	%f249, %f242, 0f00000000;
	st.global.f32 	[%rd17+204876], %f249;
	ld.local.v4.f32 	{%f250, %f251, %f252, %f253}, [%rd1+80];
	max.f32 	%f254, %f250, 0f00000000;
	st.global.f32 	[%rd17+80], %f254;
	ld.local.v4.f32 	{%f255, %f256, %f257, %f258}, [%rd1+480];
	max.f32 	%f259, %f255, 0f00000000;
	st.global.f32 	[%rd17+204880], %f259;
	max.f32 	%f260, %f251, 0f00000000;
	st.global.f32 	[%rd17+84], %f260;
	max.f32 	%f261, %f256, 0f00000000;
	st.global.f32 	[%rd17+204884], %f261;
	max.f32 	%f262, %f252, 0f00000000;
	st.global.f32 	[%rd17+88], %f262;
	max.f32 	%f263, %f257, 0f00000000;
	st.global.f32 	[%rd17+204888], %f263;
	max.f32 	%f264, %f253, 0f00000000;
	st.global.f32 	[%rd17+92], %f264;
	max.f32 	%f265, %f258, 0f00000000;
	st.global.f32 	[%rd17+204892], %f265;
	ld.local.v4.f32 	{%f266, %f267, %f268, %f269}, [%rd1+96];
	max.f32 	%f270, %f266, 0f00000000;
	st.global.f32 	[%rd17+96], %f270;
	ld.local.v4.f32 	{%f271, %f272, %f273, %f274}, [%rd1+496];
	max.f32 	%f275, %f271, 0f00000000;
	st.global.f32 	[%rd17+204896], %f275;
	max.f32 	%f276, %f267, 0f00000000;
	st.global.f32 	[%rd17+100], %f276;
	max.f32 	%f277, %f272, 0f00000000;
	st.global.f32 	[%rd17+204900], %f277;
	max.f32 	%f278, %f268, 0f00000000;
	st.global.f32 	[%rd17+104], %f278;
	max.f32 	%f279, %f273, 0f00000000;
	st.global.f32 	[%rd17+204904], %f279;
	max.f32 	%f280, %f269, 0f00000000;
	st.global.f32 	[%rd17+108], %f280;
	max.f32 	%f281, %f274, 0f00000000;
	st.global.f32 	[%rd17+204908], %f281;
	ld.local.v4.f32 	{%f282, %f283, %f284, %f285}, [%rd1+112];
	max.f32 	%f286, %f282, 0f00000000;
	st.global.f32 	[%rd17+112], %f286;
	ld.local.v4.f32 	{%f287, %f288, %f289, %f290}, [%rd1+512];
	max.f32 	%f291, %f287, 0f00000000;
	st.global.f32 	[%rd17+204912], %f291;
	max.f32 	%f292, %f283, 0f00000000;
	st.global.f32 	[%rd17+116], %f292;
	max.f32 	%f293, %f288, 0f00000000;
	st.global.f32 	[%rd17+204916], %f293;
	max.f32 	%f294, %f284, 0f00000000;
	st.global.f32 	[%rd17+120], %f294;
	max.f32 	%f295, %f289, 0f00000000;
	st.global.f32 	[%rd17+204920], %f295;
	max.f32 	%f296, %f285, 0f00000000;
	st.global.f32 	[%rd17+124], %f296;
	max.f32 	%f297, %f290, 0f00000000;
	st.global.f32 	[%rd17+204924], %f297;
	ld.local.v4.f32 	{%f298, %f299, %f300, %f301}, [%rd1+128];
	max.f32 	%f302, %f298, 0f00000000;
	st.global.f32 	[%rd17+128], %f302;
	ld.local.v4.f32 	{%f303, %f304, %f305, %f306}, [%rd1+528];
	max.f32 	%f307, %f303, 0f00000000;
	st.global.f32 	[%rd17+204928], %f307;
	max.f32 	%f308, %f299, 0f00000000;
	st.global.f32 	[%rd17+132], %f308;
	max.f32 	%f309, %f304, 0f00000000;
	st.global.f32 	[%rd17+204932], %f309;
	max.f32 	%f310, %f300, 0f00000000;
	st.global.f32 	[%rd17+136], %f310;
	max.f32 	%f311, %f305, 0f00000000;
	st.global.f32 	[%rd17+204936], %f311;
	max.f32 	%f312, %f301, 0f00000000;
	st.global.f32 	[%rd17+140], %f312;
	max.f32 	%f313, %f306, 0f00000000;
	st.global.f32 	[%rd17+204940], %f313;
	ld.local.v4.f32 	{%f314, %f315, %f316, %f317}, [%rd1+144];
	max.f32 	%f318, %f314, 0f00000000;
	st.global.f32 	[%rd17+144], %f318;
	ld.local.v4.f32 	{%f319, %f320, %f321, %f322}, [%rd1+544];
	max.f32 	%f323, %f319, 0f00000000;
	st.global.f32 	[%rd17+204944], %f323;
	max.f32 	%f324, %f315, 0f00000000;
	st.global.f32 	[%rd17+148], %f324;
	max.f32 	%f325, %f320, 0f00000000;
	st.global.f32 	[%rd17+204948], %f325;
	max.f32 	%f326, %f316, 0f00000000;
	st.global.f32 	[%rd17+152], %f326;
	max.f32 	%f327, %f321, 0f00000000;
	st.global.f32 	[%rd17+204952], %f327;
	max.f32 	%f328, %f317, 0f00000000;
	st.global.f32 	[%rd17+156], %f328;
	max.f32 	%f329, %f322, 0f00000000;
	st.global.f32 	[%rd17+204956], %f329;
	ld.local.v4.f32 	{%f330, %f331, %f332, %f333}, [%rd1+160];
	max.f32 	%f334, %f330, 0f00000000;
	st.global.f32 	[%rd17+160], %f334;
	ld.local.v4.f32 	{%f335, %f336, %f337, %f338}, [%rd1+560];
	max.f32 	%f339, %f335, 0f00000000;
	st.global.f32 	[%rd17+204960], %f339;
	max.f32 	%f340, %f331, 0f00000000;
	st.global.f32 	[%rd17+164], %f340;
	max.f32 	%f341, %f336, 0f00000000;
	st.global.f32 	[%rd17+204964], %f341;
	max.f32 	%f342, %f332, 0f00000000;
	st.global.f32 	[%rd17+168], %f342;
	max.f32 	%f343, %f337, 0f00000000;
	st.global.f32 	[%rd17+204968], %f343;
	max.f32 	%f344, %f333, 0f00000000;
	st.global.f32 	[%rd17+172], %f344;
	max.f32 	%f345, %f338, 0f00000000;
	st.global.f32 	[%rd17+204972], %f345;
	ld.local.v4.f32 	{%f346, %f347, %f348, %f349}, [%rd1+176];
	max.f32 	%f350, %f346, 0f00000000;
	st.global.f32 	[%rd17+176], %f350;
	ld.local.v4.f32 	{%f351, %f352, %f353, %f354}, [%rd1+576];
	max.f32 	%f355, %f351, 0f00000000;
	st.global.f32 	[%rd17+204976], %f355;
	max.f32 	%f356, %f347, 0f00000000;
	st.global.f32 	[%rd17+180], %f356;
	max.f32 	%f357, %f352, 0f00000000;
	st.global.f32 	[%rd17+204980], %f357;
	max.f32 	%f358, %f348, 0f00000000;
	st.global.f32 	[%rd17+184], %f358;
	max.f32 	%f359, %f353, 0f00000000;
	st.global.f32 	[%rd17+204984], %f359;
	max.f32 	%f360, %f349, 0f00000000;
	st.global.f32 	[%rd17+188], %f360;
	max.f32 	%f361, %f354, 0f00000000;
	st.global.f32 	[%rd17+204988], %f361;
	ld.local.v4.f32 	{%f362, %f363, %f364, %f365}, [%rd1+192];
	max.f32 	%f366, %f362, 0f00000000;
	st.global.f32 	[%rd17+192], %f366;
	ld.local.v4.f32 	{%f367, %f368, %f369, %f370}, [%rd1+592];
	max.f32 	%f371, %f367, 0f00000000;
	st.global.f32 	[%rd17+204992], %f371;
	max.f32 	%f372, %f363, 0f00000000;
	st.global.f32 	[%rd17+196], %f372;
	max.f32 	%f373, %f368, 0f00000000;
	st.global.f32 	[%rd17+204996], %f373;
	max.f32 	%f374, %f364, 0f00000000;
	st.global.f32 	[%rd17+102400], %f374;
	max.f32 	%f375, %f369, 0f00000000;
	st.global.f32 	[%rd17+307200], %f375;
	max.f32 	%f376, %f365, 0f00000000;
	st.global.f32 	[%rd17+102404], %f376;
	max.f32 	%f377, %f370, 0f00000000;
	st.global.f32 	[%rd17+307204], %f377;
	ld.local.v4.f32 	{%f378, %f379, %f380, %f381}, [%rd1+208];
	max.f32 	%f382, %f378, 0f00000000;
	st.global.f32 	[%rd17+102408], %f382;
	ld.local.v4.f32 	{%f383, %f384, %f385, %f386}, [%rd1+608];
	max.f32 	%f387, %f383, 0f00000000;
	st.global.f32 	[%rd17+307208], %f387;
	max.f32 	%f388, %f379, 0f00000000;
	st.global.f32 	[%rd17+102412], %f388;
	max.f32 	%f389, %f384, 0f00000000;
	st.global.f32 	[%rd17+307212], %f389;
	max.f32 	%f390, %f380, 0f00000000;
	st.global.f32 	[%rd17+102416], %f390;
	max.f32 	%f391, %f385, 0f00000000;
	st.global.f32 	[%rd17+307216], %f391;
	max.f32 	%f392, %f381, 0f00000000;
	st.global.f32 	[%rd17+102420], %f392;
	max.f32 	%f393, %f386, 0f00000000;
	st.global.f32 	[%rd17+307220], %f393;
	ld.local.v4.f32 	{%f394, %f395, %f396, %f397}, [%rd1+224];
	max.f32 	%f398, %f394, 0f00000000;
	st.global.f32 	[%rd17+102424], %f398;
	ld.local.v4.f32 	{%f399, %f400, %f401, %f402}, [%rd1+624];
	max.f32 	%f403, %f399, 0f00000000;
	st.global.f32 	[%rd17+307224], %f403;
	max.f32 	%f404, %f395, 0f00000000;
	st.global.f32 	[%rd17+102428], %f404;
	max.f32 	%f405, %f400, 0f00000000;
	st.global.f32 	[%rd17+307228], %f405;
	max.f32 	%f406, %f396, 0f00000000;
	st.global.f32 	[%rd17+102432], %f406;
	max.f32 	%f407, %f401, 0f00000000;
	st.global.f32 	[%rd17+307232], %f407;
	max.f32 	%f408, %f397, 0f00000000;
	st.global.f32 	[%rd17+102436], %f408;
	max.f32 	%f409, %f402, 0f00000000;
	st.global.f32 	[%rd17+307236], %f409;
	ld.local.v4.f32 	{%f410, %f411, %f412, %f413}, [%rd1+240];
	max.f32 	%f414, %f410, 0f00000000;
	st.global.f32 	[%rd17+102440], %f414;
	ld.local.v4.f32 	{%f415, %f416, %f417, %f418}, [%rd1+640];
	max.f32 	%f419, %f415, 0f00000000;
	st.global.f32 	[%rd17+307240], %f419;
	max.f32 	%f420, %f411, 0f00000000;
	st.global.f32 	[%rd17+102444], %f420;
	max.f32 	%f421, %f416, 0f00000000;
	st.global.f32 	[%rd17+307244], %f421;
	max.f32 	%f422, %f412, 0f00000000;
	st.global.f32 	[%rd17+102448], %f422;
	max.f32 	%f423, %f417, 0f00000000;
	st.global.f32 	[%rd17+307248], %f423;
	max.f32 	%f424, %f413, 0f00000000;
	st.global.f32 	[%rd17+102452], %f424;
	max.f32 	%f425, %f418, 0f00000000;
	st.global.f32 	[%rd17+307252], %f425;
	ld.local.v4.f32 	{%f426, %f427, %f428, %f429}, [%rd1+256];
	max.f32 	%f430, %f426, 0f00000000;
	st.global.f32 	[%rd17+102456], %f430;
	ld.local.v4.f32 	{%f431, %f432, %f433, %f434}, [%rd1+656];
	max.f32 	%f435, %f431, 0f00000000;
	st.global.f32 	[%rd17+307256], %f435;
	max.f32 	%f436, %f427, 0f00000000;
	st.global.f32 	[%rd17+102460], %f436;
	max.f32 	%f437, %f432, 0f00000000;
	st.global.f32 	[%rd17+307260], %f437;
	max.f32 	%f438, %f428, 0f00000000;
	st.global.f32 	[%rd17+102464], %f438;
	max.f32 	%f439, %f433, 0f00000000;
	st.global.f32 	[%rd17+307264], %f439;
	max.f32 	%f440, %f429, 0f00000000;
	st.global.f32 	[%rd17+102468], %f440;
	max.f32 	%f441, %f434, 0f00000000;
	st.global.f32 	[%rd17+307268], %f441;
	ld.local.v4.f32 	{%f442, %f443, %f444, %f445}, [%rd1+272];
	max.f32 	%f446, %f442, 0f00000000;
	st.global.f32 	[%rd17+102472], %f446;
	ld.local.v4.f32 	{%f447, %f448, %f449, %f450}, [%rd1+672];
	max.f32 	%f451, %f447, 0f00000000;
	st.global.f32 	[%rd17+307272], %f451;
	max.f32 	%f452, %f443, 0f00000000;
	st.global.f32 	[%rd17+102476], %f452;
	max.f32 	%f453, %f448, 0f00000000;
	st.global.f32 	[%rd17+307276], %f453;
	max.f32 	%f454, %f444, 0f00000000;
	st.global.f32 	[%rd17+102480], %f454;
	max.f32 	%f455, %f449, 0f00000000;
	st.global.f32 	[%rd17+307280], %f455;
	max.f32 	%f456, %f445, 0f00000000;
	st.global.f32 	[%rd17+102484], %f456;
	max.f32 	%f457, %f450, 0f00000000;
	st.global.f32 	[%rd17+307284], %f457;
	ld.local.v4.f32 	{%f458, %f459, %f460, %f461}, [%rd1+288];
	max.f32 	%f462, %f458, 0f00000000;
	st.global.f32 	[%rd17+102488], %f462;
	ld.local.v4.f32 	{%f463, %f464, %f465, %f466}, [%rd1+688];
	max.f32 	%f467, %f463, 0f00000000;
	st.global.f32 	[%rd17+307288], %f467;
	max.f32 	%f468, %f459, 0f00000000;
	st.global.f32 	[%rd17+102492], %f468;
	max.f32 	%f469, %f464, 0f00000000;
	st.global.f32 	[%rd17+307292], %f469;
	max.f32 	%f470, %f460, 0f00000000;
	st.global.f32 	[%rd17+102496], %f470;
	max.f32 	%f471, %f465, 0f00000000;
	st.global.f32 	[%rd17+307296], %f471;
	max.f32 	%f472, %f461, 0f00000000;
	st.global.f32 	[%rd17+102500], %f472;
	max.f32 	%f473, %f466, 0f00000000;
	st.global.f32 	[%rd17+307300], %f473;
	ld.local.v4.f32 	{%f474, %f475, %f476, %f477}, [%rd1+304];
	max.f32 	%f478, %f474, 0f00000000;
	st.global.f32 	[%rd17+102504], %f478;
	ld.local.v4.f32 	{%f479, %f480, %f481, %f482}, [%rd1+704];
	max.f32 	%f483, %f479, 0f00000000;
	st.global.f32 	[%rd17+307304], %f483;
	max.f32 	%f484, %f475, 0f00000000;
	st.global.f32 	[%rd17+102508], %f484;
	max.f32 	%f485, %f480, 0f00000000;
	st.global.f32 	[%rd17+307308], %f485;
	max.f32 	%f486, %f476, 0f00000000;
	st.global.f32 	[%rd17+102512], %f486;
	max.f32 	%f487, %f481, 0f00000000;
	st.global.f32 	[%rd17+307312], %f487;
	max.f32 	%f488, %f477, 0f00000000;
	st.global.f32 	[%rd17+102516], %f488;
	max.f32 	%f489, %f482, 0f00000000;
	st.global.f32 	[%rd17+307316], %f489;
	ld.local.v4.f32 	{%f490, %f491, %f492, %f493}, [%rd1+320];
	max.f32 	%f494, %f490, 0f00000000;
	st.global.f32 	[%rd17+102520], %f494;
	ld.local.v4.f32 	{%f495, %f496, %f497, %f498}, [%rd1+720];
	max.f32 	%f499, %f495, 0f00000000;
	st.global.f32 	[%rd17+307320], %f499;
	max.f32 	%f500, %f491, 0f00000000;
	st.global.f32 	[%rd17+102524], %f500;
	max.f32 	%f501, %f496, 0f00000000;
	st.global.f32 	[%rd17+307324], %f501;
	max.f32 	%f502, %f492, 0f00000000;
	st.global.f32 	[%rd17+102528], %f502;
	max.f32 	%f503, %f497, 0f00000000;
	st.global.f32 	[%rd17+307328], %f503;
	max.f32 	%f504, %f493, 0f00000000;
	st.global.f32 	[%rd17+102532], %f504;
	max.f32 	%f505, %f498, 0f00000000;
	st.global.f32 	[%rd17+307332], %f505;
	ld.local.v4.f32 	{%f506, %f507, %f508, %f509}, [%rd1+336];
	max.f32 	%f510, %f506, 0f00000000;
	st.global.f32 	[%rd17+102536], %f510;
	ld.local.v4.f32 	{%f511, %f512, %f513, %f514}, [%rd1+736];
	max.f32 	%f515, %f511, 0f00000000;
	st.global.f32 	[%rd17+307336], %f515;
	max.f32 	%f516, %f507, 0f00000000;
	st.global.f32 	[%rd17+102540], %f516;
	max.f32 	%f517, %f512, 0f00000000;
	st.global.f32 	[%rd17+307340], %f517;
	max.f32 	%f518, %f508, 0f00000000;
	st.global.f32 	[%rd17+102544], %f518;
	max.f32 	%f519, %f513, 0f00000000;
	st.global.f32 	[%rd17+307344], %f519;
	max.f32 	%f520, %f509, 0f00000000;
	st.global.f32 	[%rd17+102548], %f520;
	max.f32 	%f521, %f514, 0f00000000;
	st.global.f32 	[%rd17+307348], %f521;
	ld.local.v4.f32 	{%f522, %f523, %f524, %f525}, [%rd1+352];
	max.f32 	%f526, %f522, 0f00000000;
	st.global.f32 	[%rd17+102552], %f526;
	ld.local.v4.f32 	{%f527, %f528, %f529, %f530}, [%rd1+752];
	max.f32 	%f531, %f527, 0f00000000;
	st.global.f32 	[%rd17+307352], %f531;
	max.f32 	%f532, %f523, 0f00000000;
	st.global.f32 	[%rd17+102556], %f532;
	max.f32 	%f533, %f528, 0f00000000;
	st.global.f32 	[%rd17+307356], %f533;
	max.f32 	%f534, %f524, 0f00000000;
	st.global.f32 	[%rd17+102560], %f534;
	max.f32 	%f535, %f529, 0f00000000;
	st.global.f32 	[%rd17+307360], %f535;
	max.f32 	%f536, %f525, 0f00000000;
	st.global.f32 	[%rd17+102564], %f536;
	max.f32 	%f537, %f530, 0f00000000;
	st.global.f32 	[%rd17+307364], %f537;
	ld.local.v4.f32 	{%f538, %f539, %f540, %f541}, [%rd1+368];
	max.f32 	%f542, %f538, 0f00000000;
	st.global.f32 	[%rd17+102568], %f542;
	ld.local.v4.f32 	{%f543, %f544, %f545, %f546}, [%rd1+768];
	max.f32 	%f547, %f543, 0f00000000;
	st.global.f32 	[%rd17+307368], %f547;
	max.f32 	%f548, %f539, 0f00000000;
	st.global.f32 	[%rd17+102572], %f548;
	max.f32 	%f549, %f544, 0f00000000;
	st.global.f32 	[%rd17+307372], %f549;
	max.f32 	%f550, %f540, 0f00000000;
	st.global.f32 	[%rd17+102576], %f550;
	max.f32 	%f551, %f545, 0f00000000;
	st.global.f32 	[%rd17+307376], %f551;
	max.f32 	%f552, %f541, 0f00000000;
	st.global.f32 	[%rd17+102580], %f552;
	max.f32 	%f553, %f546, 0f00000000;
	st.global.f32 	[%rd17+307380], %f553;
	ld.local.v4.f32 	{%f554, %f555, %f556, %f557}, [%rd1+384];
	max.f32 	%f558, %f554, 0f00000000;
	st.global.f32 	[%rd17+102584], %f558;
	ld.local.v4.f32 	{%f559, %f560, %f561, %f562}, [%rd1+784];
	max.f32 	%f563, %f559, 0f00000000;
	st.global.f32 	[%rd17+307384], %f563;
	max.f32 	%f564, %f555, 0f00000000;
	st.global.f32 	[%rd17+102588], %f564;
	max.f32 	%f565, %f560, 0f00000000;
	st.global.f32 	[%rd17+307388], %f565;
	max.f32 	%f566, %f556, 0f00000000;
	st.global.f32 	[%rd17+102592], %f566;
	max.f32 	%f567, %f561, 0f00000000;
	st.global.f32 	[%rd17+307392], %f567;
	max.f32 	%f568, %f557, 0f00000000;
	st.global.f32 	[%rd17+102596], %f568;
	max.f32 	%f569, %f562, 0f00000000;
	st.global.f32 	[%rd17+307396], %f569;
	ret;

}


// ===== COMPILED SASS (sm_100) =====

	.target	sm_100

	.elftype	@"ET_EXEC"


//--------------------- .note.nv.tkinfo           --------------------------
	.section	.note.nv.tkinfo,"",@"SHT_NOTE"
	.sectionflags	@"SHF_NOTE_NV_TKINFO"
	.tkinfo
        /*0018*/ 	.word	0x00000002
        /*0030*/ 	.string	""
        /*0030*/ 	.string	"ptxas"
        /*0030*/ 	.string	"Cuda compilation tools, release 13.0, V13.0.88"
        /*0030*/ 	.string	"Build cuda_13.0.r13.0/compiler.36424714_0"
        /*0030*/ 	.string	"-arch sm_100 -m 64 "



//--------------------- .note.nv.cuinfo           --------------------------
	.section	.note.nv.cuinfo,"",@"SHT_NOTE"
	.sectionflags	@"SHF_NOTE_NV_CUINFO"
        /*0018*/ 	.short	0x0002
        /*001a*/ 	.short	0x0064
        /*001c*/ 	.short	0x0082
	.zero		2


//--------------------- .nv.info                  --------------------------
	.section	.nv.info,"",@"SHT_CUDA_INFO"
	.align	4


	//----- nvinfo : EIATTR_REGCOUNT
	.align		4
        /*0000*/ 	.byte	0x04, 0x2f
        /*0002*/ 	.short	(.L_1 - .L_0)
	.align		4
.L_0:
        /*0004*/ 	.word	index@(my_kernel_kernel0)
        /*0008*/ 	.word	0x00000020


	//----- nvinfo : EIATTR_FRAME_SIZE
	.align		4
.L_1:
        /*000c*/ 	.byte	0x04, 0x11
        /*000e*/ 	.short	(.L_3 - .L_2)
	.align		4
.L_2:
        /*0010*/ 	.word	index@(my_kernel_kernel0)
        /*0014*/ 	.word	0x00000320


	//----- nvinfo : EIATTR_MIN_STACK_SIZE
	.align		4
.L_3:
        /*0018*/ 	.byte	0x04, 0x12
        /*001a*/ 	.short	(.L_5 - .L_4)
	.align		4
.L_4:
        /*001c*/ 	.word	index@(my_kernel_kernel0)
        /*0020*/ 	.word	0x00000320
.L_5:


//--------------------- .nv.compat                --------------------------
	.section	.nv.compat,"",@"SHT_CUDA_COMPAT_INFO"
	.align	4
        /*0000*/ 	.byte	0x02, 0x09, 0x00, 0x00, 0x02, 0x02, 0x01, 0x00, 0x02, 0x05, 0x05, 0x00, 0x03, 0x07, 0x01, 0x01
        /*0010*/ 	.byte	0x02, 0x03, 0x00, 0x00, 0x02, 0x06, 0x01, 0x00, 0x04, 0x0b, 0x08, 0x00, 0x09, 0x00, 0x00, 0x00
        /*0020*/ 	.byte	0x00, 0x00, 0x00, 0x00


//--------------------- .nv.info.my_kernel_kernel0 --------------------------
	.section	.nv.info.my_kernel_kernel0,"",@"SHT_CUDA_INFO"
	.sectionflags	@""
	.align	4


	//----- nvinfo : EIATTR_CUDA_API_VERSION
	.align		4
        /*0000*/ 	.byte	0x04, 0x37
        /*0002*/ 	.short	(.L_7 - .L_6)
.L_6:
        /*0004*/ 	.word	0x00000082


	//----- nvinfo : EIATTR_KPARAM_INFO
	.align		4
.L_7:
        /*0008*/ 	.byte	0x04, 0x17
        /*000a*/ 	.short	(.L_9 - .L_8)
.L_8:
        /*000c*/ 	.word	0x00000000
        /*0010*/ 	.short	0x0002
        /*0012*/ 	.short	0x0010
        /*0014*/ 	.byte	0x00, 0xf5, 0x21, 0x00


	//----- nvinfo : EIATTR_KPARAM_INFO
	.align		4
.L_9:
        /*0018*/ 	.byte	0x04, 0x17
        /*001a*/ 	.short	(.L_11 - .L_10)
.L_10:
        /*001c*/ 	.word	0x00000000
        /*0020*/ 	.short	0x0001
        /*0022*/ 	.short	0x0008
        /*0024*/ 	.byte	0x00, 0xf5, 0x21, 0x00


	//----- nvinfo : EIATTR_KPARAM_INFO
	.align		4
.L_11:
        /*0028*/ 	.byte	0x04, 0x17
        /*002a*/ 	.short	(.L_13 - .L_12)
.L_12:
        /*002c*/ 	.word	0x00000000
        /*0030*/ 	.short	0x0000
        /*0032*/ 	.short	0x0000
        /*0034*/ 	.byte	0x00, 0xf5, 0x21, 0x00


	//----- nvinfo : EIATTR_SPARSE_MMA_MASK
	.align		4
.L_13:
        /*0038*/ 	.byte	0x03, 0x50
        /*003a*/ 	.short	0x0000


	//----- nvinfo : EIATTR_MAXREG_COUNT
	.align		4
        /*003c*/ 	.byte	0x03, 0x1b
        /*003e*/ 	.short	0x00ff


	//----- nvinfo : EIATTR_NUM_BARRIERS
	.align		4
        /*0040*/ 	.byte	0x02, 0x4c
        /*0042*/ 	.byte	0x01
	.zero		1


	//----- nvinfo : EIATTR_MERCURY_ISA_VERSION
	.align		4
        /*0044*/ 	.byte	0x03, 0x5f
        /*0046*/ 	.short	0x0101


	//----- nvinfo : EIATTR_VRC_CTA_INIT_COUNT
	.align		4
        /*0048*/ 	.byte	0x02, 0x4a
	.zero		1
	.zero		1


	//----- nvinfo : EIATTR_EXIT_INSTR_OFFSETS
	.align		4
        /*004c*/ 	.byte	0x04, 0x1c
        /*004e*/ 	.short	(.L_15 - .L_14)


	//   ....[0]....
.L_14:
        /*0050*/ 	.word	0x00002dc0


	//----- nvinfo : EIATTR_CBANK_PARAM_SIZE
	.align		4
.L_15:
        /*0054*/ 	.byte	0x03, 0x19
        /*0056*/ 	.short	0x0018


	//----- nvinfo : EIATTR_PARAM_CBANK
	.align		4
        /*0058*/ 	.byte	0x04, 0x0a
        /*005a*/ 	.short	(.L_17 - .L_16)
	.align		4
.L_16:
        /*005c*/ 	.word	index@(.nv.constant0.my_kernel_kernel0)
        /*0060*/ 	.short	0x0380
        /*0062*/ 	.short	0x0018


	//----- nvinfo : EIATTR_SW_WAR
	.align		4
.L_17:
        /*0064*/ 	.byte	0x04, 0x36
        /*0066*/ 	.short	(.L_19 - .L_18)
.L_18:
        /*0068*/ 	.word	0x00000008
.L_19:


//--------------------- .nv.callgraph             --------------------------
	.section	.nv.callgraph,"",@"SHT_CUDA_CALLGRAPH"
	.align	4
	.sectionentsize	8
	.align		4
        /*0000*/ 	.word	0x00000000
	.align		4
        /*0004*/ 	.word	0xffffffff
	.align		4
        /*0008*/ 	.word	0x00000000
	.align		4
        /*000c*/ 	.word	0xfffffffe
	.align		4
        /*0010*/ 	.word	0x00000000
	.align		4
        /*0014*/ 	.word	0xfffffffd
	.align		4
        /*0018*/ 	.word	0x00000000
	.align		4
        /*001c*/ 	.word	0xfffffffc


//--------------------- .text.my_kernel_kernel0   --------------------------
	.section	.text.my_kernel_kernel0,"ax",@progbits
	.align	128
        .global         my_kernel_kernel0
        .type           my_kernel_kernel0,@function
        .size           my_kernel_kernel0,(.L_x_3 - my_kernel_kernel0)
        .other          my_kernel_kernel0,@"STO_CUDA_ENTRY STV_DEFAULT"
my_kernel_kernel0:
.text.my_kernel_kernel0:
[----:B------:R-:W0:Y:S01]  /*0000*/  LDC R1, c[0x0][0x37c] ;  /* 0x0000df00ff017b82 */ /* 0x000e220000000800 */
[----:B------:R-:W1:Y:S01]  /*0010*/  S2R R3, SR_CgaCtaId ;  /* 0x0000000000037919 */ /* 0x000e620000008800 */
[----:B0-----:R-:W-:Y:S01]  /*0020*/  VIADD R1, R1, 0xfffffce0 ;  /* 0xfffffce001017836 */ /* 0x001fe20000000000 */
[----:B------:R-:W-:Y:S01]  /*0030*/  MOV R2, 0x400 ;  /* 0x0000040000027802 */ /* 0x000fe20000000f00 */
[----:B------:R-:W-:Y:S01]  /*0040*/  IMAD.MOV.U32 R16, RZ, RZ, RZ ;  /* 0x000000ffff107224 */ /* 0x000fe200078e00ff */
[----:B------:R-:W0:Y:S01]  /*0050*/  S2R R5, SR_TID.X ;  /* 0x0000000000057919 */ /* 0x000e220000002100 */
[----:B------:R-:W2:Y:S02]  /*0060*/  LDCU.64 UR8, c[0x0][0x358] ;  /* 0x00006b00ff0877ac */ /* 0x000ea40008000a00 */
[----:B------:R-:W-:Y:S01]  /*0070*/  VIADD R2, R2, 0x20 ;  /* 0x0000002002027836 */ /* 0x000fe20000000000 */
[----:B------:R3:W-:Y:S04]  /*0080*/  STL.128 [R1], RZ ;  /* 0x000000ff01007387 */ /* 0x0007e80000100c00 */
[----:B------:R3:W-:Y:S04]  /*0090*/  STL.128 [R1+0x190], RZ ;  /* 0x000190ff01007387 */ /* 0x0007e80000100c00 */
[----:B------:R3:W-:Y:S04]  /*00a0*/  STL.128 [R1+0xd0], RZ ;  /* 0x0000d0ff01007387 */ /* 0x0007e80000100c00 */
[----:B------:R3:W-:Y:S04]  /*00b0*/  STL.128 [R1+0x260], RZ ;  /* 0x000260ff01007387 */ /* 0x0007e80000100c00 */
[----:B------:R3:W-:Y:S04]  /*00c0*/  STL.128 [R1+0x10], RZ ;  /* 0x000010ff01007387 */ /* 0x0007e80000100c00 */
[----:B------:R3:W-:Y:S04]  /*00d0*/  STL.128 [R1+0x1a0], RZ ;  /* 0x0001a0ff01007387 */ /* 0x0007e80000100c00 */
[----:B------:R3:W-:Y:S01]  /*00e0*/  STL.128 [R1+0xe0], RZ ;  /* 0x0000e0ff01007387 */ /* 0x0007e20000100c00 */
[----:B-1----:R-:W-:Y:S01]  /*00f0*/  LEA R2, R3, R2, 0x18 ;  /* 0x0000000203027211 */ /* 0x002fe200078ec0ff */
[----:B------:R-:W-:-:S02]  /*0100*/  VIADD R3, R1, 0x190 ;  /* 0x0000019001037836 */ /* 0x000fc40000000000 */
[----:B------:R3:W-:Y:S02]  /*0110*/  STL.128 [R1+0x270], RZ ;  /* 0x000270ff01007387 */ /* 0x0007e40000100c00 */
[----:B0-----:R-:W-:Y:S02]  /*0120*/  IMAD R2, R5, 0x190, R2 ;  /* 0x0000019005027824 */ /* 0x001fe400078e0202 */
[----:B------:R3:W-:Y:S04]  /*0130*/  STL.128 [R1+0x20], RZ ;  /* 0x000020ff01007387 */ /* 0x0007e80000100c00 */
        /* <DEDUP_REMOVED lines=32> */
[----:B------:R3:W-:Y:S01]  /*0340*/  STL.128 [R1+0x230], RZ ;  /* 0x000230ff01007387 */ /* 0x0007e20000100c00 */
[----:B------:R-:W0:Y:S03]  /*0350*/  S2R R0, SR_CTAID.X ;  /* 0x0000000000007919 */ /* 0x000e260000002500 */
[----:B------:R3:W-:Y:S04]  /*0360*/  STL.128 [R1+0x170], RZ ;  /* 0x000170ff01007387 */ /* 0x0007e80000100c00 */
[----:B------:R3:W-:Y:S04]  /*0370*/  STL.128 [R1+0x300], RZ ;  /* 0x000300ff01007387 */ /* 0x0007e80000100c00 */
[----:B------:R3:W-:Y:S04]  /*0380*/  STL.128 [R1+0xb0], RZ ;  /* 0x0000b0ff01007387 */ /* 0x0007e80000100c00 */
[----:B------:R3:W-:Y:S04]  /*0390*/  STL.128 [R1+0x240], RZ ;  /* 0x000240ff01007387 */ /* 0x0007e80000100c00 */
[----:B------:R3:W-:Y:S04]  /*03a0*/  STL.128 [R1+0xc0], RZ ;  /* 0x0000c0ff01007387 */ /* 0x0007e80000100c00 */
[----:B------:R3:W-:Y:S04]  /*03b0*/  STL.128 [R1+0x250], RZ ;  /* 0x000250ff01007387 */ /* 0x0007e80000100c00 */
[----:B------:R3:W-:Y:S04]  /*03c0*/  STL.128 [R1+0x180], RZ ;  /* 0x000180ff01007387 */ /* 0x0007e80000100c00 */
[----:B--2---:R3:W-:Y:S02]  /*03d0*/  STL.128 [R1+0x310], RZ ;  /* 0x000310ff01007387 */ /* 0x0047e40000100c00 */
.L_x_1:
[----:B------:R-:W1:Y:S01]  /*03e0*/  S2R R17, SR_TID.X ;  /* 0x0000000000117919 */ /* 0x000e620000002100 */
[----:B------:R-:W2:Y:S08]  /*03f0*/  LDC.64 R26, c[0x0][0x388] ;  /* 0x0000e200ff1a7b82 */ /* 0x000eb00000000a00 */
[----:B------:R-:W-:Y:S01]  /*0400*/  BAR.SYNC.DEFER_BLOCKING 0x0 ;  /* 0x0000000000007b1d */ /* 0x000fe20000010000 */
[----:B-1----:R-:W-:-:S13]  /*0410*/  ISETP.GT.U32.AND P0, PT, R17, 0x1, PT ;  /* 0x000000011100780c */ /* 0x002fda0003f04070 */
[----:B------:R-:W1:Y:S01]  /*0420*/  @!P0 LDC.64 R14, c[0x0][0x380] ;  /* 0x0000e000ff0e8b82 */ /* 0x000e620000000a00 */
[----:B------:R-:W-:-:S04]  /*0430*/  @!P0 IMAD R5, R17, 0x64, R16 ;  /* 0x0000006411058824 */ /* 0x000fc800078e0210 */
[----:B------:R-:W-:-:S04]  /*0440*/  @!P0 IMAD.SHL.U32 R5, R5, 0x2, RZ ;  /* 0x0000000205058824 */ /* 0x000fc800078e00ff */
[----:B-1----:R-:W-:-:S04]  /*0450*/  @!P0 IMAD.WIDE.U32 R14, R5, 0x4, R14 ;  /* 0x00000004050e8825 */ /* 0x002fc800078e000e */
[----:B0-----:R-:W-:Y:S01]  /*0460*/  IMAD R5, R0, 0x640, R17 ;  /* 0x0000064000057824 */ /* 0x001fe200078e0211 */
[----:B------:R-:W4:Y:S03]  /*0470*/  @!P0 LDG.E.CONSTANT R8, desc[UR8][R14.64] ;  /* 0x000000080e088981 */ /* 0x000f26000c1e9900 */
[----:B------:R-:W-:Y:S01]  /*0480*/  IMAD R5, R5, 0x32, R16 ;  /* 0x0000003205057824 */ /* 0x000fe200078e0210 */
[----:B------:R-:W4:Y:S03]  /*0490*/  @!P0 LDG.E.CONSTANT R9, desc[UR8][R14.64+0x4] ;  /* 0x000004080e098981 */ /* 0x000f26000c1e9900 */
[----:B------:R-:W-:Y:S01]  /*04a0*/  IMAD.SHL.U32 R5, R5, 0x2, RZ ;  /* 0x0000000205057824 */ /* 0x000fe200078e00ff */
[----:B------:R-:W4:Y:S03]  /*04b0*/  @!P0 LDG.E.CONSTANT R10, desc[UR8][R14.64+0x190] ;  /* 0x000190080e0a8981 */ /* 0x000f26000c1e9900 */
[----:B--2---:R-:W-:Y:S01]  /*04c0*/  IMAD.WIDE.U32 R26, R5, 0x4, R26 ;  /* 0x00000004051a7825 */ /* 0x004fe200078e001a */
[----:B------:R-:W4:Y:S04]  /*04d0*/  @!P0 LDG.E.CONSTANT R11, desc[UR8][R14.64+0x194] ;  /* 0x000194080e0b8981 */ /* 0x000f28000c1e9900 */
[----:B------:R-:W2:Y:S04]  /*04e0*/  LDG.E.64.CONSTANT R12, desc[UR8][R26.64+0x3200] ;  /* 0x003200081a0c7981 */ /* 0x000ea8000c1e9b00 */
[----:B------:R-:W5:Y:S04]  /*04f0*/  LDG.E.64.CONSTANT R6, desc[UR8][R26.64+0x6400] ;  /* 0x006400081a067981 */ /* 0x000f68000c1e9b00 */
[----:B------:R-:W3:Y:S04]  /*0500*/  LDG.E.64.CONSTANT R4, desc[UR8][R26.64+0x9600] ;  /* 0x009600081a047981 */ /* 0x000ee8000c1e9b00 */
[----:B------:R-:W3:Y:S04]  /*0510*/  LDG.E.64.CONSTANT R18, desc[UR8][R26.64+0xfa00] ;  /* 0x00fa00081a127981 */ /* 0x000ee8000c1e9b00 */
[----:B------:R-:W3:Y:S04]  /*0520*/  LDG.E.64.CONSTANT R20, desc[UR8][R26.64+0x12c00] ;  /* 0x012c00081a147981 */ /* 0x000ee8000c1e9b00 */
[----:B------:R-:W3:Y:S01]  /*0530*/  LDG.E.64.CONSTANT R22, desc[UR8][R26.64+0x15e00] ;  /* 0x015e00081a167981 */ /* 0x000ee2000c1e9b00 */
[----:B------:R-:W0:Y:S01]  /*0540*/  S2UR UR5, SR_CgaCtaId ;  /* 0x00000000000579c3 */ /* 0x000e220000008800 */
[----:B------:R-:W-:-:S02]  /*0550*/  UMOV UR4, 0x400 ;  /* 0x0000040000047882 */ /* 0x000fc40000000000 */
[----:B------:R-:W3:Y:S04]  /*0560*/  LDG.E.64.CONSTANT R14, desc[UR8][R26.64+0xc800] ;  /* 0x00c800081a0e7981 */ /* 0x000ee8000c1e9b00 */
[----:B------:R-:W3:Y:S01]  /*0570*/  LDG.E.64.CONSTANT R24, desc[UR8][R26.64] ;  /* 0x000000081a187981 */ /* 0x000ee2000c1e9b00 */
[----:B0-----:R-:W-:Y:S02]  /*0580*/  ULEA UR6, UR5, UR4, 0x18 ;  /* 0x0000000405067291 */ /* 0x001fe4000f8ec0ff */
[----:B------:R-:W-:-:S04]  /*0590*/  UIADD3 UR4, UPT, UPT, UR4, 0x20, URZ ;  /* 0x0000002004047890 */ /* 0x000fc8000fffe0ff */
[----:B------:R-:W-:Y:S01]  /*05a0*/  ULEA UR4, UR5, UR4, 0x18 ;  /* 0x0000000405047291 */ /* 0x000fe2000f8ec0ff */
[----:B------:R-:W-:-:S05]  /*05b0*/  @!P0 LEA R28, R17, UR6, 0x4 ;  /* 0x00000006111c8c11 */ /* 0x000fca000f8e20ff */
[----:B------:R-:W-:Y:S01]  /*05c0*/  LEA R17, R17, UR4, 0x3 ;  /* 0x0000000411117c11 */ /* 0x000fe2000f8e18ff */
[----:B----4-:R0:W-:Y:S04]  /*05d0*/  @!P0 STS.128 [R28], R8 ;  /* 0x000000081c008388 */ /* 0x0101e80000000c00 */
[----:B--2---:R-:W-:Y:S04]  /*05e0*/  STS.64 [R17+0x100], R12 ;  /* 0x0001000c11007388 */ /* 0x004fe80000000a00 */
[----:B-----5:R1:W-:Y:S04]  /*05f0*/  STS.64 [R17+0x200], R6 ;  /* 0x0002000611007388 */ /* 0x0203e80000000a00 */
[----:B---3--:R2:W-:Y:S04]  /*0600*/  STS.64 [R17+0x300], R4 ;  /* 0x0003000411007388 */ /* 0x0085e80000000a00 */
[----:B0-----:R-:W3:Y:S04]  /*0610*/  LDG.E.64.CONSTANT R8, desc[UR8][R26.64+0x1f400] ;  /* 0x01f400081a087981 */ /* 0x001ee8000c1e9b00 */
[----:B-1----:R-:W4:Y:S04]  /*0620*/  LDG.E.64.CONSTANT R6, desc[UR8][R26.64+0x1c200] ;  /* 0x01c200081a067981 */ /* 0x002f28000c1e9b00 */
[----:B--2---:R-:W2:Y:S04]  /*0630*/  LDG.E.64.CONSTANT R4, desc[UR8][R26.64+0x19000] ;  /* 0x019000081a047981 */ /* 0x004ea8000c1e9b00 */
[----:B------:R-:W5:Y:S04]  /*0640*/  LDG.E.64.CONSTANT R10, desc[UR8][R26.64+0x22600] ;  /* 0x022600081a0a7981 */ /* 0x000f68000c1e9b00 */
[----:B------:R-:W5:Y:S04]  /*0650*/  LDG.E.64.CONSTANT R12, desc[UR8][R26.64+0x25800] ;  /* 0x025800081a0c7981 */ /* 0x000f68000c1e9b00 */
[----:B------:R0:W-:Y:S04]  /*0660*/  STS.64 [R17+0x500], R18 ;  /* 0x0005001211007388 */ /* 0x0001e80000000a00 */
[----:B------:R1:W-:Y:S04]  /*0670*/  STS.64 [R17+0x600], R20 ;  /* 0x0006001411007388 */ /* 0x0003e80000000a00 */
[----:B------:R1:W-:Y:S04]  /*0680*/  STS.64 [R17+0x700], R22 ;  /* 0x0007001611007388 */ /* 0x0003e80000000a00 */
[----:B0-----:R-:W5:Y:S04]  /*0690*/  LDG.E.64.CONSTANT R18, desc[UR8][R26.64+0x2bc00] ;  /* 0x02bc00081a127981 */ /* 0x001f68000c1e9b00 */
[----:B-1----:R-:W5:Y:S04]  /*06a0*/  LDG.E.64.CONSTANT R20, desc[UR8][R26.64+0x2ee00] ;  /* 0x02ee00081a147981 */ /* 0x002f68000c1e9b00 */
[----:B------:R-:W5:Y:S04]  /*06b0*/  LDG.E.64.CONSTANT R22, desc[UR8][R26.64+0x32000] ;  /* 0x032000081a167981 */ /* 0x000f68000c1e9b00 */
[----:B------:R0:W-:Y:S04]  /*06c0*/  STS.64 [R17+0x400], R14 ;  /* 0x0004000e11007388 */ /* 0x0001e80000000a00 */
[----:B0-----:R-:W5:Y:S04]  /*06d0*/  LDG.E.64.CONSTANT R14, desc[UR8][R26.64+0x28a00] ;  /* 0x028a00081a0e7981 */ /* 0x001f68000c1e9b00 */
[----:B---3--:R-:W-:Y:S04]  /*06e0*/  STS.64 [R17+0xa00], R8 ;  /* 0x000a000811007388 */ /* 0x008fe80000000a00 */
[----:B----4-:R-:W-:Y:S04]  /*06f0*/  STS.64 [R17+0x900], R6 ;  /* 0x0009000611007388 */ /* 0x010fe80000000a00 */
[----:B--2---:R0:W-:Y:S04]  /*0700*/  STS.64 [R17+0x800], R4 ;  /* 0x0008000411007388 */ /* 0x0041e80000000a00 */
[----:B-----5:R1:W-:Y:S04]  /*0710*/  STS.64 [R17+0xb00], R10 ;  /* 0x000b000a11007388 */ /* 0x0203e80000000a00 */
[----:B------:R2:W-:Y:S04]  /*0720*/  STS.64 [R17+0xc00], R12 ;  /* 0x000c000c11007388 */ /* 0x0005e80000000a00 */
[----:B0-----:R-:W3:Y:S04]  /*0730*/  LDG.E.64.CONSTANT R4, desc[UR8][R26.64+0x35200] ;  /* 0x035200081a047981 */ /* 0x001ee8000c1e9b00 */
[----:B------:R-:W4:Y:S04]  /*0740*/  LDG.E.64.CONSTANT R6, desc[UR8][R26.64+0x38400] ;  /* 0x038400081a067981 */ /* 0x000f28000c1e9b00 */
[----:B------:R-:W5:Y:S04]  /*0750*/  LDG.E.64.CONSTANT R8, desc[UR8][R26.64+0x3b600] ;  /* 0x03b600081a087981 */ /* 0x000f68000c1e9b00 */
[----:B-1----:R-:W5:Y:S04]  /*0760*/  LDG.E.64.CONSTANT R10, desc[UR8][R26.64+0x3e800] ;  /* 0x03e800081a0a7981 */ /* 0x002f68000c1e9b00 */
[----:B--2---:R-:W2:Y:S04]  /*0770*/  LDG.E.64.CONSTANT R12, desc[UR8][R26.64+0x41a00] ;  /* 0x041a00081a0c7981 */ /* 0x004ea8000c1e9b00 */
[----:B------:R0:W-:Y:S04]  /*0780*/  STS.64 [R17+0xe00], R18 ;  /* 0x000e001211007388 */ /* 0x0001e80000000a00 */
[----:B------:R1:W-:Y:S04]  /*0790*/  STS.64 [R17+0xf00], R20 ;  /* 0x000f001411007388 */ /* 0x0003e80000000a00 */
[----:B------:R1:W-:Y:S04]  /*07a0*/  STS.64 [R17+0x1000], R22 ;  /* 0x0010001611007388 */ /* 0x0003e80000000a00 */
[----:B0-----:R-:W2:Y:S04]  /*07b0*/  LDG.E.64.CONSTANT R18, desc[UR8][R26.64+0x47e00] ;  /* 0x047e00081a127981 */ /* 0x001ea8000c1e9b00 */
[----:B-1----:R-:W2:Y:S04]  /*07c0*/  LDG.E.64.CONSTANT R20, desc[UR8][R26.64+0x4b000] ;  /* 0x04b000081a147981 */ /* 0x002ea8000c1e9b00 */
[----:B------:R-:W2:Y:S04]  /*07d0*/  LDG.E.64.CONSTANT R22, desc[UR8][R26.64+0x4e200] ;  /* 0x04e200081a167981 */ /* 0x000ea8000c1e9b00 */
[----:B------:R0:W-:Y:S04]  /*07e0*/  STS.64 [R17+0xd00], R14 ;  /* 0x000d000e11007388 */ /* 0x0001e80000000a00 */
[----:B0-----:R-:W2:Y:S04]  /*07f0*/  LDG.E.64.CONSTANT R14, desc[UR8][R26.64+0x44c00] ;  /* 0x044c00081a0e7981 */ /* 0x001ea8000c1e9b00 */
[----:B---3--:R0:W-:Y:S04]  /*0800*/  STS.64 [R17+0x1100], R4 ;  /* 0x0011000411007388 */ /* 0x0081e80000000a00 */
[----:B----4-:R1:W-:Y:S04]  /*0810*/  STS.64 [R17+0x1200], R6 ;  /* 0x0012000611007388 */ /* 0x0103e80000000a00 */
[----:B-----5:R3:W-:Y:S04]  /*0820*/  STS.64 [R17+0x1300], R8 ;  /* 0x0013000811007388 */ /* 0x0207e80000000a00 */
[----:B------:R4:W-:Y:S04]  /*0830*/  STS.64 [R17+0x1400], R10 ;  /* 0x0014000a11007388 */ /* 0x0009e80000000a00 */
[----:B--2---:R2:W-:Y:S04]  /*0840*/  STS.64 [R17+0x1500], R12 ;  /* 0x0015000c11007388 */ /* 0x0045e80000000a00 */
[----:B0-----:R-:W5:Y:S04]  /*0850*/  LDG.E.64.CONSTANT R4, desc[UR8][R26.64+0x51400] ;  /* 0x051400081a047981 */ /* 0x001f68000c1e9b00 */
[----:B-1----:R-:W5:Y:S04]  /*0860*/  LDG.E.64.CONSTANT R6, desc[UR8][R26.64+0x54600] ;  /* 0x054600081a067981 */ /* 0x002f68000c1e9b00 */
[----:B---3--:R-:W3:Y:S04]  /*0870*/  LDG.E.64.CONSTANT R8, desc[UR8][R26.64+0x57800] ;  /* 0x057800081a087981 */ /* 0x008ee8000c1e9b00 */
[----:B----4-:R-:W4:Y:S04]  /*0880*/  LDG.E.64.CONSTANT R10, desc[UR8][R26.64+0x5aa00] ;  /* 0x05aa00081a0a7981 */ /* 0x010f28000c1e9b00 */
        /* <DEDUP_REMOVED lines=9> */
[----:B------:R0:W-:Y:S04]  /*0920*/  STS.64 [R17], R24 ;  /* 0x0000001811007388 */ /* 0x0001e80000000a00 */
[----:B0-----:R-:W2:Y:S04]  /*0930*/  LDG.E.64.CONSTANT R24, desc[UR8][R26.64+0x86600] ;  /* 0x086600081a187981 */ /* 0x001ea8000c1e9b00 */
[----:B-----5:R0:W-:Y:S04]  /*0940*/  STS.64 [R17+0x1a00], R4 ;  /* 0x001a000411007388 */ /* 0x0201e80000000a00 */
[----:B------:R1:W-:Y:S04]  /*0950*/  STS.64 [R17+0x1b00], R6 ;  /* 0x001b000611007388 */ /* 0x0003e80000000a00 */
[----:B---3--:R3:W-:Y:S04]  /*0960*/  STS.64 [R17+0x1c00], R8 ;  /* 0x001c000811007388 */ /* 0x0087e80000000a00 */
[----:B----4-:R4:W-:Y:S04]  /*0970*/  STS.64 [R17+0x1d00], R10 ;  /* 0x001d000a11007388 */ /* 0x0109e80000000a00 */
        /* <DEDUP_REMOVED lines=14> */
[----:B------:R0:W-:Y:S04]  /*0a60*/  STS.64 [R17+0x2b00], R24 ;  /* 0x002b001811007388 */ /* 0x0001e80000000a00 */
[----:B0-----:R-:W2:Y:S04]  /*0a70*/  LDL.64 R24, [R1] ;  /* 0x0000000001187983 */ /* 0x001ea80000100a00 */
        /* <DEDUP_REMOVED lines=13> */
[----:B0-----:R-:W2:Y:S04]  /*0b50*/  LDL.64 R18, [R1+0xc8] ;  /* 0x0000c80001127983 */ /* 0x001ea80000100a00 */
[----:B-1----:R-:W2:Y:S04]  /*0b60*/  LDL.64 R20, [R1+0x190] ;  /* 0x0001900001147983 */ /* 0x002ea80000100a00 */
[----:B------:R-:W2:Y:S04]  /*0b70*/  LDL.64 R22, [R1+0x258] ;  /* 0x0002580001167983 */ /* 0x000ea80000100a00 */
[----:B------:R-:W-:Y:S01]  /*0b80*/  STS.64 [R17+0x3100], R14 ;  /* 0x0031000e11007388 */ /* 0x000fe20000000a00 */
[----:B------:R-:W-:-:S03]  /*0b90*/  UMOV UR4, 0x10 ;  /* 0x0000001000047882 */ /* 0x000fc60000000000 */
[----:B-----5:R-:W-:Y:S04]  /*0ba0*/  STS.64 [R17+0x2c00], R4 ;  /* 0x002c000411007388 */ /* 0x020fe80000000a00 */
[----:B------:R-:W-:Y:S04]  /*0bb0*/  STS.64 [R17+0x2d00], R6 ;  /* 0x002d000611007388 */ /* 0x000fe80000000a00 */
[----:B---3--:R-:W-:Y:S04]  /*0bc0*/  STS.64 [R17+0x2e00], R8 ;  /* 0x002e000811007388 */ /* 0x008fe80000000a00 */
[----:B----4-:R-:W-:Y:S04]  /*0bd0*/  STS.64 [R17+0x2f00], R10 ;  /* 0x002f000a11007388 */ /* 0x010fe80000000a00 */
[----:B--2---:R0:W-:Y:S01]  /*0be0*/  STS.64 [R17+0x3000], R12 ;  /* 0x0030000c11007388 */ /* 0x0041e20000000a00 */
[----:B------:R-:W-:Y:S06]  /*0bf0*/  BAR.SYNC.DEFER_BLOCKING 0x0 ;  /* 0x0000000000007b1d */ /* 0x000fec0000010000 */
[----:B------:R-:W-:Y:S04]  /*0c00*/  LDS.128 R4, [UR6] ;  /* 0x00000006ff047984 */ /* 0x000fe80008000c00 */
[----:B------:R-:W1:Y:S04]  /*0c10*/  LDS.128 R12, [R2] ;  /* 0x00000000020c7984 */ /* 0x000e680000000c00 */
[----:B------:R-:W2:Y:S01]  /*0c20*/  LDS.128 R8, [UR6+0x10] ;  /* 0x00001006ff087984 */ /* 0x000ea20008000c00 */
[----:B0-----:R-:W-:-:S02]  /*0c30*/  IMAD.MOV.U32 R17, RZ, RZ, R3 ;  /* 0x000000ffff117224 */ /* 0x001fc400078e0003 */
[----:B-1----:R-:W-:Y:S01]  /*0c40*/  FFMA R24, R4, R12, R24 ;  /* 0x0000000c04187223 */ /* 0x002fe20000000018 */
[----:B------:R-:W-:Y:S01]  /*0c50*/  FFMA R18, R12, R6, R18 ;  /* 0x000000060c127223 */ /* 0x000fe20000000012 */
[----:B------:R-:W-:Y:S01]  /*0c60*/  FFMA R26, R6, R14, R19 ;  /* 0x0000000e061a7223 */ /* 0x000fe20000000013 */
[----:B--2---:R-:W-:Y:S01]  /*0c70*/  FFMA R20, R8, R12, R20 ;  /* 0x0000000c08147223 */ /* 0x004fe20000000014 */
[----:B------:R-:W-:Y:S01]  /*0c80*/  FFMA R28, R12, R10, R22 ;  /* 0x0000000a0c1c7223 */ /* 0x000fe20000000016 */
[-C--:B------:R-:W-:Y:S01]  /*0c90*/  FFMA R22, R4, R14.reuse, R25 ;  /* 0x0000000e04167223 */ /* 0x080fe20000000019 */
[-C--:B------:R-:W-:Y:S01]  /*0ca0*/  FFMA R21, R8, R14.reuse, R21 ;  /* 0x0000000e08157223 */ /* 0x080fe20000000015 */
[----:B------:R-:W-:Y:S01]  /*0cb0*/  FFMA R23, R10, R14, R23 ;  /* 0x0000000e0a177223 */ /* 0x000fe20000000017 */
[-C--:B------:R-:W-:Y:S01]  /*0cc0*/  FFMA R12, R5, R13.reuse, R24 ;  /* 0x0000000d050c7223 */ /* 0x080fe20000000018 */
[-C--:B------:R-:W-:Y:S01]  /*0cd0*/  FFMA R18, R7, R13.reuse, R18 ;  /* 0x0000000d07127223 */ /* 0x080fe20000000012 */
[-C--:B------:R-:W-:Y:S01]  /*0ce0*/  FFMA R20, R9, R13.reuse, R20 ;  /* 0x0000000d09147223 */ /* 0x080fe20000000014 */
[----:B------:R-:W-:Y:S01]  /*0cf0*/  FFMA R14, R11, R13, R28 ;  /* 0x0000000d0b0e7223 */ /* 0x000fe2000000001c */
[-C--:B------:R-:W-:Y:S01]  /*0d00*/  FFMA R13, R5, R15.reuse, R22 ;  /* 0x0000000f050d7223 */ /* 0x080fe20000000016 */
[-C--:B------:R-:W-:Y:S01]  /*0d10*/  FFMA R19, R7, R15.reuse, R26 ;  /* 0x0000000f07137223 */ /* 0x080fe2000000001a */
[-C--:B------:R-:W-:Y:S01]  /*0d20*/  FFMA R21, R9, R15.reuse, R21 ;  /* 0x0000000f09157223 */ /* 0x080fe20000000015 */
[----:B------:R-:W-:-:S02]  /*0d30*/  FFMA R15, R11, R15, R23 ;  /* 0x0000000f0b0f7223 */ /* 0x000fc40000000017 */
[----:B------:R0:W-:Y:S04]  /*0d40*/  STL.64 [R1], R12 ;  /* 0x0000000c01007387 */ /* 0x0001e80000100a00 */
[----:B------:R0:W-:Y:S04]  /*0d50*/  STL.64 [R1+0xc8], R18 ;  /* 0x0000c81201007387 */ /* 0x0001e80000100a00 */
[----:B------:R0:W-:Y:S04]  /*0d60*/  STL.64 [R1+0x190], R20 ;  /* 0x0001901401007387 */ /* 0x0001e80000100a00 */
[----:B------:R0:W-:Y:S01]  /*0d70*/  STL.64 [R1+0x258], R14 ;  /* 0x0002580e01007387 */ /* 0x0001e20000100a00 */
[----:B------:R-:W-:-:S07]  /*0d80*/  VIADD R26, R2, 0x10 ;  /* 0x00000010021a7836 */ /* 0x000fce0000000000 */
.L_x_0:
[----:B0-----:R-:W2:Y:S04]  /*0d90*/  LDL.64 R18, [R17+-0x188] ;  /* 0xfffe780011127983 */ /* 0x001ea80000100a00 */
[----:B------:R-:W3:Y:S04]  /*0da0*/  LDL.64 R20, [R17+0x8] ;  /* 0x0000080011147983 */ /* 0x000ee80000100a00 */
[----:B------:R-:W4:Y:S04]  /*0db0*/  LDL.64 R22, [R17+-0xc0] ;  /* 0xffff400011167983 */ /* 0x000f280000100a00 */
[----:B------:R-:W5:Y:S04]  /*0dc0*/  LDL.64 R24, [R17+0xd0] ;  /* 0x0000d00011187983 */ /* 0x000f680000100a00 */
[----:B------:R-:W2:Y:S01]  /*0dd0*/  LDS.128 R12, [R26] ;  /* 0x000000001a0c7984 */ /* 0x000ea20000000c00 */
[----:B------:R-:W-:Y:S01]  /*0de0*/  UMOV UR5, UR4 ;  /* 0x0000000400057c82 */ /* 0x000fe20008000000 */
[C---:B--2---:R-:W-:Y:S01]  /*0df0*/  FFMA R19, R4.reuse, R14, R19 ;  /* 0x0000000e04137223 */ /* 0x044fe20000000013 */
[----:B------:R-:W-:Y:S01]  /*0e00*/  FFMA R18, R4, R12, R18 ;  /* 0x0000000c04127223 */ /* 0x000fe20000000012 */
[C---:B---3--:R-:W-:Y:S01]  /*0e10*/  FFMA R21, R8.reuse, R14, R21 ;  /* 0x0000000e08157223 */ /* 0x048fe20000000015 */
[----:B------:R-:W-:-:S02]  /*0e20*/  FFMA R20, R8, R12, R20 ;  /* 0x0000000c08147223 */ /* 0x000fc40000000014 */
[C---:B------:R-:W-:Y:S01]  /*0e30*/  FFMA R18, R5.reuse, R13, R18 ;  /* 0x0000000d05127223 */ /* 0x040fe20000000012 */
[----:B------:R-:W-:Y:S01]  /*0e40*/  FFMA R19, R5, R15, R19 ;  /* 0x0000000f05137223 */ /* 0x000fe20000000013 */
[----:B----4-:R-:W-:Y:S01]  /*0e50*/  FFMA R23, R6, R14, R23 ;  /* 0x0000000e06177223 */ /* 0x010fe20000000017 */
[C---:B------:R-:W-:Y:S01]  /*0e60*/  FFMA R22, R12.reuse, R6, R22 ;  /* 0x000000060c167223 */ /* 0x040fe20000000016 */
[C---:B------:R-:W-:Y:S01]  /*0e70*/  FFMA R20, R9.reuse, R13, R20 ;  /* 0x0000000d09147223 */ /* 0x040fe20000000014 */
[----:B------:R-:W-:Y:S01]  /*0e80*/  FFMA R21, R9, R15, R21 ;  /* 0x0000000f09157223 */ /* 0x000fe20000000015 */
[----:B-----5:R-:W-:Y:S01]  /*0e90*/  FFMA R24, R12, R10, R24 ;  /* 0x0000000a0c187223 */ /* 0x020fe20000000018 */
[----:B------:R-:W-:Y:S01]  /*0ea0*/  FFMA R14, R10, R14, R25 ;  /* 0x0000000e0a0e7223 */ /* 0x000fe20000000019 */
[C---:B------:R-:W-:Y:S01]  /*0eb0*/  FFMA R22, R7.reuse, R13, R22 ;  /* 0x0000000d07167223 */ /* 0x040fe20000000016 */
[----:B------:R-:W-:Y:S01]  /*0ec0*/  FFMA R23, R7, R15, R23 ;  /* 0x0000000f07177223 */ /* 0x000fe20000000017 */
[C---:B------:R-:W-:Y:S01]  /*0ed0*/  FFMA R24, R11.reuse, R13, R24 ;  /* 0x0000000d0b187223 */ /* 0x040fe20000000018 */
[----:B------:R-:W-:Y:S01]  /*0ee0*/  FFMA R25, R11, R15, R14 ;  /* 0x0000000f0b197223 */ /* 0x000fe2000000000e */
[----:B------:R0:W-:Y:S04]  /*0ef0*/  STL.64 [R17+-0x188], R18 ;  /* 0xfffe781211007387 */ /* 0x0001e80000100a00 */
[----:B------:R1:W-:Y:S04]  /*0f00*/  STL.64 [R17+0x8], R20 ;  /* 0x0000081411007387 */ /* 0x0003e80000100a00 */
[----:B------:R2:W-:Y:S04]  /*0f10*/  STL.64 [R17+-0xc0], R22 ;  /* 0xffff401611007387 */ /* 0x0005e80000100a00 */
[----:B------:R3:W-:Y:S04]  /*0f20*/  STL.64 [R17+0xd0], R24 ;  /* 0x0000d01811007387 */ /* 0x0007e80000100a00 */
[----:B0-----:R-:W4:Y:S04]  /*0f30*/  LDL.64 R18, [R17+-0x180] ;  /* 0xfffe800011127983 */ /* 0x001f280000100a00 */
[----:B-1----:R-:W5:Y:S04]  /*0f40*/  LDL.64 R20, [R17+0x10] ;  /* 0x0000100011147983 */ /* 0x002f680000100a00 */
[----:B--2---:R-:W2:Y:S04]  /*0f50*/  LDL.64 R22, [R17+-0xb8] ;  /* 0xffff480011167983 */ /* 0x004ea80000100a00 */
[----:B---3--:R-:W3:Y:S01]  /*0f60*/  LDL.64 R24, [R17+0xd8] ;  /* 0x0000d80011187983 */ /* 0x008ee20000100a00 */
[----:B------:R-:W-:Y:S01]  /*0f70*/  UIADD3 UR4, UPT, UPT, UR4, 0x20, URZ ;  /* 0x0000002004047890 */ /* 0x000fe2000fffe0ff */
[----:B------:R-:W-:-:S02]  /*0f80*/  VIADD R26, R2, UR5 ;  /* 0x00000005021a7c36 */ /* 0x000fc40008000000 */
[----:B------:R-:W4:Y:S01]  /*0f90*/  LDS.128 R12, [R2+UR5+0x10] ;  /* 0x00001005020c7984 */ /* 0x000f220008000c00 */
[----:B------:R-:W-:Y:S01]  /*0fa0*/  UISETP.NE.AND UP0, UPT, UR4, 0x190, UPT ;  /* 0x000001900400788c */ /* 0x000fe2000bf05270 */
[----:B------:R-:W-:Y:S02]  /*0fb0*/  VIADD R26, R26, 0x20 ;  /* 0x000000201a1a7836 */ /* 0x000fe40000000000 */
[C---:B----4-:R-:W-:Y:S01]  /*0fc0*/  FFMA R18, R4.reuse, R12, R18 ;  /* 0x0000000c04127223 */ /* 0x050fe20000000012 */
[----:B------:R-:W-:Y:S01]  /*0fd0*/  FFMA R19, R4, R14, R19 ;  /* 0x0000000e04137223 */ /* 0x000fe20000000013 */
[C---:B-----5:R-:W-:Y:S01]  /*0fe0*/  FFMA R20, R8.reuse, R12, R20 ;  /* 0x0000000c08147223 */ /* 0x060fe20000000014 */
[----:B------:R-:W-:Y:S01]  /*0ff0*/  FFMA R21, R8, R14, R21 ;  /* 0x0000000e08157223 */ /* 0x000fe20000000015 */
[C---:B------:R-:W-:Y:S01]  /*1000*/  FFMA R18, R5.reuse, R13, R18 ;  /* 0x0000000d05127223 */ /* 0x040fe20000000012 */
[----:B------:R-:W-:Y:S01]  /*1010*/  FFMA R19, R5, R15, R19 ;  /* 0x0000000f05137223 */ /* 0x000fe20000000013 */
[----:B--2---:R-:W-:Y:S01]  /*1020*/  FFMA R22, R12, R6, R22 ;  /* 0x000000060c167223 */ /* 0x004fe20000000016 */
[----:B------:R-:W-:Y:S01]  /*1030*/  FFMA R23, R6, R14, R23 ;  /* 0x0000000e06177223 */ /* 0x000fe20000000017 */
[C---:B------:R-:W-:Y:S01]  /*1040*/  FFMA R20, R9.reuse, R13, R20 ;  /* 0x0000000d09147223 */ /* 0x040fe20000000014 */
[----:B------:R-:W-:Y:S01]  /*1050*/  FFMA R21, R9, R15, R21 ;  /* 0x0000000f09157223 */ /* 0x000fe20000000015 */
[----:B---3--:R-:W-:Y:S01]  /*1060*/  FFMA R24, R12, R10, R24 ;  /* 0x0000000a0c187223 */ /* 0x008fe20000000018 */
[----:B------:R-:W-:Y:S01]  /*1070*/  FFMA R25, R10, R14, R25 ;  /* 0x0000000e0a197223 */ /* 0x000fe20000000019 */
[C---:B------:R-:W-:Y:S01]  /*1080*/  FFMA R22, R7.reuse, R13, R22 ;  /* 0x0000000d07167223 */ /* 0x040fe20000000016 */
[----:B------:R-:W-:Y:S01]  /*1090*/  FFMA R23, R7, R15, R23 ;  /* 0x0000000f07177223 */ /* 0x000fe20000000017 */
[C---:B------:R-:W-:Y:S01]  /*10a0*/  FFMA R24, R11.reuse, R13, R24 ;  /* 0x0000000d0b187223 */ /* 0x040fe20000000018 */
[----:B------:R-:W-:Y:S01]  /*10b0*/  FFMA R25, R11, R15, R25 ;  /* 0x0000000f0b197223 */ /* 0x000fe20000000019 */
[----:B------:R-:W-:Y:S04]  /*10c0*/  STL.64 [R17+-0x180], R18 ;  /* 0xfffe801211007387 */ /* 0x000fe80000100a00 */
[----:B------:R-:W-:Y:S04]  /*10d0*/  STL.64 [R17+0x10], R20 ;  /* 0x0000101411007387 */ /* 0x000fe80000100a00 */
[----:B------:R-:W-:Y:S04]  /*10e0*/  STL.64 [R17+-0xb8], R22 ;  /* 0xffff481611007387 */ /* 0x000fe80000100a00 */
[----:B------:R0:W-:Y:S02]  /*10f0*/  STL.64 [R17+0xd8], R24 ;  /* 0x0000d81811007387 */ /* 0x0001e40000100a00 */
[----:B0-----:R-:W-:Y:S01]  /*1100*/  VIADD R17, R17, 0x10 ;  /* 0x0000001011117836 */ /* 0x001fe20000000000 */
[----:B------:R-:W-:Y:S06]  /*1110*/  BRA.U UP0, `(.L_x_0) ;  /* 0xfffffffd001c7547 */ /* 0x000fec000b83ffff */
[----:B------:R-:W-:-:S05]  /*1120*/  VIADD R16, R16, 0x1 ;  /* 0x0000000110107836 */ /* 0x000fca0000000000 */
[----:B------:R-:W-:-:S13]  /*1130*/  ISETP.NE.AND P0, PT, R16, 0x32, PT ;  /* 0x000000321000780c */ /* 0x000fda0003f05270 */
[----:B------:R-:W-:Y:S05]  /*1140*/  @P0 BRA `(.L_x_1) ;  /* 0xfffffff000a40947 */ /* 0x000fea000383ffff */
[----:B------:R-:W2:Y:S01]  /*1150*/  LDL.128 R20, [R1+0x310] ;  /* 0x0003100001147983 */ /* 0x000ea20000100c00 */
[----:B------:R-:W0:Y:S03]  /*1160*/  LDC.64 R2, c[0x0][0x390] ;  /* 0x0000e400ff027b82 */ /* 0x000e260000000a00 */
[----:B------:R-:W3:Y:S01]  /*1170*/  LDL.128 R12, [R1] ;  /* 0x00000000010c7983 */ /* 0x000ee20000100c00 */
[----:B------:R-:W1:Y:S03]  /*1180*/  S2R R25, SR_TID.X ;  /* 0x0000000000197919 */ /* 0x000e660000002100 */
[----:B------:R-:W4:Y:S04]  /*1190*/  LDL.128 R8, [R1+0x190] ;  /* 0x0001900001087983 */ /* 0x000f280000100c00 */
[----:B------:R-:W5:Y:S04]  /*11a0*/  LDL.128 R4, [R1+0x10] ;  /* 0x0000100001047983 */ /* 0x000f680000100c00 */
[----:B------:R-:W5:Y:S01]  /*11b0*/  LDL.128 R16, [R1+0x1a0] ;  /* 0x0001a00001107983 */ /* 0x000f620000100c00 */
[----:B-1----:R-:W-:-:S04]  /*11c0*/  IMAD R25, R0, 0x20, R25 ;  /* 0x0000002000197824 */ /* 0x002fc800078e0219 */
[----:B------:R-:W-:-:S04]  /*11d0*/  IMAD R25, R25, 0x32, RZ ;  /* 0x0000003219197824 */ /* 0x000fc800078e02ff */
[----:B0-----:R-:W-:Y:S02]  /*11e0*/  IMAD.WIDE.U32 R2, R25, 0x4, R2 ;  /* 0x0000000419027825 */ /* 0x001fe400078e0002 */
[----:B------:R-:W5:Y:S01]  /*11f0*/  LDL.128 R24, [R1+0x20] ;  /* 0x0000200001187983 */ /* 0x000f620000100c00 */
[----:B--2---:R-:W-:Y:S02]  /*1200*/  FMNMX R21, RZ, R21, !PT ;  /* 0x00000015ff157209 */ /* 0x004fe40007800000 */
[----:B------:R-:W-:Y:S02]  /*1210*/  FMNMX R22, RZ, R22, !PT ;  /* 0x00000016ff167209 */ /* 0x000fe40007800000 */
[----:B------:R-:W-:Y:S01]  /*1220*/  FMNMX R23, RZ, R23, !PT ;  /* 0x00000017ff177209 */ /* 0x000fe20007800000 */
[----:B------:R-:W-:Y:S01]  /*1230*/  STG.E desc[UR8][R2.64+0x4b0bc], R21 ;  /* 0x04b0bc1502007986 */ /* 0x000fe2000c101908 */
[----:B------:R-:W-:Y:S02]  /*1240*/  FMNMX R0, RZ, R20, !PT ;  /* 0x00000014ff007209 */ /* 0x000fe40007800000 */
[----:B---3--:R-:W-:Y:S01]  /*1250*/  FMNMX R28, RZ, R13, !PT ;  /* 0x0000000dff1c7209 */ /* 0x008fe20007800000 */
[----:B------:R-:W-:Y:S01]  /*1260*/  STG.E desc[UR8][R2.64+0x4b0c0], R22 ;  /* 0x04b0c01602007986 */ /* 0x000fe2000c101908 */
[----:B------:R-:W-:-:S02]  /*1270*/  FMNMX R13, RZ, R14, !PT ;  /* 0x0000000eff0d7209 */ /* 0x000fc40007800000 */
[----:B------:R-:W-:Y:S01]  /*1280*/  FMNMX R15, RZ, R15, !PT ;  /* 0x0000000fff0f7209 */ /* 0x000fe20007800000 */
[----:B------:R0:W-:Y:S01]  /*1290*/  STG.E desc[UR8][R2.64+0x4b0c4], R23 ;  /* 0x04b0c41702007986 */ /* 0x0001e2000c101908 */
[----:B------:R-:W-:-:S03]  /*12a0*/  FMNMX R29, RZ, R12, !PT ;  /* 0x0000000cff1d7209 */ /* 0x000fc60007800000 */
[----:B------:R-:W-:Y:S04]  /*12b0*/  STG.E desc[UR8][R2.64+0x8], R13 ;  /* 0x0000080d02007986 */ /* 0x000fe8000c101908 */
[----:B0-----:R-:W2:Y:S04]  /*12c0*/  LDL.128 R20, [R1+0x1b0] ;  /* 0x0001b00001147983 */ /* 0x001ea80000100c00 */
[----:B------:R0:W-:Y:S04]  /*12d0*/  STG.E desc[UR8][R2.64+0xc], R15 ;  /* 0x00000c0f02007986 */ /* 0x0001e8000c101908 */
[----:B0-----:R-:W3:Y:S01]  /*12e0*/  LDL.128 R12, [R1+0x30] ;  /* 0x00003000010c7983 */ /* 0x001ee20000100c00 */
[----:B----4-:R-:W-:-:S03]  /*12f0*/  FMNMX R11, RZ, R11, !PT ;  /* 0x0000000bff0b7209 */ /* 0x010fc60007800000 */
[----:B------:R0:W-:Y:S04]  /*1300*/  STG.E desc[UR8][R2.64], R29 ;  /* 0x0000001d02007986 */ /* 0x0001e8000c101908 */
[----:B------:R1:W-:Y:S01]  /*1310*/  STG.E desc[UR8][R2.64+0x4b0b8], R0 ;  /* 0x04b0b80002007986 */ /* 0x0003e2000c101908 */
[----:B-----5:R-:W-:Y:S02]  /*1320*/  FMNMX R4, RZ, R4, !PT ;  /* 0x00000004ff047209 */ /* 0x020fe40007800000 */
[----:B0-----:R-:W-:Y:S02]  /*1330*/  FMNMX R29, RZ, R9, !PT ;  /* 0x00000009ff1d7209 */ /* 0x001fe40007800000 */
[----:B------:R-:W-:Y:S02]  /*1340*/  FMNMX R9, RZ, R10, !PT ;  /* 0x0000000aff097209 */ /* 0x000fe40007800000 */
[----:B-1----:R-:W-:Y:S01]  /*1350*/  FMNMX R0, RZ, R8, !PT ;  /* 0x00000008ff007209 */ /* 0x002fe20007800000 */
[----:B------:R-:W-:Y:S01]  /*1360*/  STG.E desc[UR8][R2.64+0x3200c], R11 ;  /* 0x03200c0b02007986 */ /* 0x000fe2000c101908 */
[----:B------:R-:W-:-:S02]  /*1370*/  FMNMX R5, RZ, R5, !PT ;  /* 0x00000005ff057209 */ /* 0x000fc40007800000 */
[----:B------:R-:W-:Y:S01]  /*1380*/  FMNMX R7, RZ, R7, !PT ;  /* 0x00000007ff077209 */ /* 0x000fe20007800000 */
[----:B------:R0:W-:Y:S01]  /*1390*/  STG.E desc[UR8][R2.64+0x32008], R9 ;  /* 0x0320080902007986 */ /* 0x0001e2000c101908 */
[----:B------:R-:W-:-:S03]  /*13a0*/  FMNMX R19, RZ, R19, !PT ;  /* 0x00000013ff137209 */ /* 0x000fc60007800000 */
[----:B------:R1:W-:Y:S04]  /*13b0*/  STG.E desc[UR8][R2.64+0x4], R28 ;  /* 0x0000041c02007986 */ /* 0x0003e8000c101908 */
[----:B------:R4:W-:Y:S04]  /*13c0*/  STG.E desc[UR8][R2.64+0x32000], R0 ;  /* 0x0320000002007986 */ /* 0x0009e8000c101908 */
[----:B0-----:R-:W5:Y:S04]  /*13d0*/  LDL.128 R8, [R1+0x1c0] ;  /* 0x0001c00001087983 */ /* 0x001f680000100c00 */
[----:B------:R0:W-:Y:S01]  /*13e0*/  STG.E desc[UR8][R2.64+0x32004], R29 ;  /* 0x0320041d02007986 */ /* 0x0001e2000c101908 */
[----:B-1----:R-:W-:-:S02]  /*13f0*/  FMNMX R28, RZ, R6, !PT ;  /* 0x00000006ff1c7209 */ /* 0x002fc40007800000 */
[----:B----4-:R-:W-:Y:S01]  /*1400*/  FMNMX R0, RZ, R16, !PT ;  /* 0x00000010ff007209 */ /* 0x010fe20007800000 */
[----:B------:R-:W-:Y:S04]  /*1410*/  STG.E desc[UR8][R2.64+0x10], R4 ;  /* 0x0000100402007986 */ /* 0x000fe8000c101908 */
[----:B------:R-:W-:Y:S01]  /*1420*/  STG.E desc[UR8][R2.64+0x14], R5 ;  /* 0x0000140502007986 */ /* 0x000fe2000c101908 */
[----:B0-----:R-:W-:Y:S02]  /*1430*/  FMNMX R29, RZ, R17, !PT ;  /* 0x00000011ff1d7209 */ /* 0x001fe40007800000 */
[----:B------:R-:W-:Y:S01]  /*1440*/  FMNMX R17, RZ, R18, !PT ;  /* 0x00000012ff117209 */ /* 0x000fe20007800000 */
[----:B------:R0:W-:Y:S01]  /*1450*/  STG.E desc[UR8][R2.64+0x1c], R7 ;  /* 0x00001c0702007986 */ /* 0x0001e2000c101908 */
[----:B------:R-:W-:-:S03]  /*1460*/  FMNMX R24, RZ, R24, !PT ;  /* 0x00000018ff187209 */ /* 0x000fc60007800000 */
[----:B------:R1:W-:Y:S01]  /*1470*/  STG.E desc[UR8][R2.64+0x18], R28 ;  /* 0x0000181c02007986 */ /* 0x0003e2000c101908 */
[----:B------:R-:W-:-:S03]  /*1480*/  FMNMX R27, RZ, R27, !PT ;  /* 0x0000001bff1b7209 */ /* 0x000fc60007800000 */
[----:B------:R-:W-:Y:S04]  /*1490*/  STG.E desc[UR8][R2.64+0x32010], R0 ;  /* 0x0320100002007986 */ /* 0x000fe8000c101908 */
[----:B0-----:R-:W4:Y:S04]  /*14a0*/  LDL.128 R4, [R1+0x40] ;  /* 0x0000400001047983 */ /* 0x001f280000100c00 */
[----:B------:R-:W-:Y:S01]  /*14b0*/  STG.E desc[UR8][R2.64+0x32014], R29 ;  /* 0x0320141d02007986 */ /* 0x000fe2000c101908 */
[----:B-1----:R-:W-:Y:S02]  /*14c0*/  FMNMX R28, RZ, R25, !PT ;  /* 0x00000019ff1c7209 */ /* 0x002fe40007800000 */
[----:B------:R-:W-:Y:S01]  /*14d0*/  FMNMX R25, RZ, R26, !PT ;  /* 0x0000001aff197209 */ /* 0x000fe20007800000 */
[----:B------:R-:W-:Y:S04]  /*14e0*/  STG.E desc[UR8][R2.64+0x32018], R17 ;  /* 0x0320181102007986 */ /* 0x000fe8000c101908 */
[----:B------:R0:W-:Y:S04]  /*14f0*/  STG.E desc[UR8][R2.64+0x3201c], R19 ;  /* 0x03201c1302007986 */ /* 0x0001e8000c101908 */
[----:B------:R-:W-:Y:S04]  /*1500*/  STG.E desc[UR8][R2.64+0x20], R24 ;  /* 0x0000201802007986 */ /* 0x000fe8000c101908 */
[----:B0-----:R-:W4:Y:S04]  /*1510*/  LDL.128 R16, [R1+0x1d0] ;  /* 0x0001d00001107983 */ /* 0x001f280000100c00 */
[----:B------:R-:W-:Y:S04]  /*1520*/  STG.E desc[UR8][R2.64+0x28], R25 ;  /* 0x0000281902007986 */ /* 0x000fe8000c101908 */
[----:B------:R0:W-:Y:S04]  /*1530*/  STG.E desc[UR8][R2.64+0x2c], R27 ;  /* 0x00002c1b02007986 */ /* 0x0001e8000c101908 */
[----:B0-----:R-:W4:Y:S01]  /*1540*/  LDL.128 R24, [R1+0x50] ;  /* 0x0000500001187983 */ /* 0x001f220000100c00 */
[----:B--2---:R-:W-:-:S02]  /*1550*/  FMNMX R0, RZ, R20, !PT ;  /* 0x00000014ff007209 */ /* 0x004fc40007800000 */
[----:B------:R-:W-:Y:S02]  /*1560*/  FMNMX R29, RZ, R21, !PT ;  /* 0x00000015ff1d7209 */ /* 0x000fe40007800000 */
[----:B------:R-:W-:Y:S02]  /*1570*/  FMNMX R21, RZ, R22, !PT ;  /* 0x00000016ff157209 */ /* 0x000fe40007800000 */
[----:B------:R-:W-:Y:S01]  /*1580*/  FMNMX R23, RZ, R23, !PT ;  /* 0x00000017ff177209 */ /* 0x000fe20007800000 */
[----:B------:R0:W-:Y:S04]  /*1590*/  STG.E desc[UR8][R2.64+0x32020], R0 ;  /* 0x0320200002007986 */ /* 0x0001e8000c101908 */
[----:B------:R-:W-:Y:S04]  /*15a0*/  STG.E desc[UR8][R2.64+0x32028], R21 ;  /* 0x0320281502007986 */ /* 0x000fe8000c101908 */
[----:B------:R1:W-:Y:S01]  /*15b0*/  STG.E desc[UR8][R2.64+0x3202c], R23 ;  /* 0x03202c1702007986 */ /* 0x0003e2000c101908 */
[----:B---3--:R-:W-:-:S02]  /*15c0*/  FMNMX R12, RZ, R12, !PT ;  /* 0x0000000cff0c7209 */ /* 0x008fc40007800000 */
[----:B------:R-:W-:Y:S02]  /*15d0*/  FMNMX R15, RZ, R15, !PT ;  /* 0x0000000fff0f7209 */ /* 0x000fe40007800000 */
[----:B0-----:R-:W-:Y:S02]  /*15e0*/  FMNMX R0, RZ, R13, !PT ;  /* 0x0000000dff007209 */ /* 0x001fe40007800000 */
[----:B------:R-:W-:Y:S01]  /*15f0*/  FMNMX R13, RZ, R14, !PT ;  /* 0x0000000eff0d7209 */ /* 0x000fe20007800000 */
[----:B-1----:R-:W2:Y:S04]  /*1600*/  LDL.128 R20, [R1+0x1e0] ;  /* 0x0001e00001147983 */ /* 0x002ea80000100c00 */
[----:B------:R-:W-:Y:S04]  /*1610*/  STG.E desc[UR8][R2.64+0x30], R12 ;  /* 0x0000300c02007986 */ /* 0x000fe8000c101908 */
[----:B------:R-:W-:Y:S04]  /*1620*/  STG.E desc[UR8][R2.64+0x38], R13 ;  /* 0x0000380d02007986 */ /* 0x000fe8000c101908 */
[----:B------:R0:W-:Y:S04]  /*1630*/  STG.E desc[UR8][R2.64+0x3c], R15 ;  /* 0x00003c0f02007986 */ /* 0x0001e8000c101908 */
[----:B0-----:R-:W3:Y:S04]  /*1640*/  LDL.128 R12, [R1+0x60] ;  /* 0x00006000010c7983 */ /* 0x001ee80000100c00 */
[----:B------:R0:W-:Y:S01]  /*1650*/  STG.E desc[UR8][R2.64+0x32024], R29 ;  /* 0x0320241d02007986 */ /* 0x0001e2000c101908 */
[----:B-----5:R-:W-:-:S03]  /*1660*/  FMNMX R11, RZ, R11, !PT ;  /* 0x0000000bff0b7209 */ /* 0x020fc60007800000 */
[----:B------:R1:W-:Y:S01]  /*1670*/  STG.E desc[UR8][R2.64+0x24], R28 ;  /* 0x0000241c02007986 */ /* 0x0003e2000c101908 */
[----:B0-----:R-:W-:Y:S02]  /*1680*/  FMNMX R29, RZ, R8, !PT ;  /* 0x00000008ff1d7209 */ /* 0x001fe40007800000 */
[----:B-1----:R-:W-:Y:S02]  /*1690*/  FMNMX R28, RZ, R9, !PT ;  /* 0x00000009ff1c7209 */ /* 0x002fe40007800000 */
[----:B------:R-:W-:Y:S01]  /*16a0*/  FMNMX R9, RZ, R10, !PT ;  /* 0x0000000aff097209 */ /* 0x000fe20007800000 */
[----:B------:R0:W-:Y:S04]  /*16b0*/  STG.E desc[UR8][R2.64+0x32030], R29 ;  /* 0x0320301d02007986 */ /* 0x0001e8000c101908 */
[----:B------:R-:W-:Y:S04]  /*16c0*/  STG.E desc[UR8][R2.64+0x32038], R9 ;  /* 0x0320380902007986 */ /* 0x000fe8000c101908 */
[----:B------:R1:W-:Y:S01]  /*16d0*/  STG.E desc[UR8][R2.64+0x3203c], R11 ;  /* 0x03203c0b02007986 */ /* 0x0003e2000c101908 */
[----:B----4-:R-:W-:-:S02]  /*16e0*/  FMNMX R7, RZ, R7, !PT ;  /* 0x00000007ff077209 */ /* 0x010fc40007800000 */
[----:B0-----:R-:W-:Y:S01]  /*16f0*/  FMNMX R29, RZ, R4, !PT ;  /* 0x00000004ff1d7209 */ /* 0x001fe20007800000 */
[----:B------:R0:W-:Y:S01]  /*1700*/  STG.E desc[UR8][R2.64+0x34], R0 ;  /* 0x0000340002007986 */ /* 0x0001e2000c101908 */
[----:B------:R-:W-:Y:S02]  /*1710*/  FMNMX R4, RZ, R5, !PT ;  /* 0x00000005ff047209 */ /* 0x000fe40007800000 */
[----:B------:R-:W-:Y:S01]  /*1720*/  FMNMX R5, RZ, R6, !PT ;  /* 0x00000006ff057209 */ /* 0x000fe20007800000 */
[----:B-1----:R-:W4:Y:S04]  /*1730*/  LDL.128 R8, [R1+0x1f0] ;  /* 0x0001f00001087983 */ /* 0x002f280000100c00 */
[----:B------:R1:W-:Y:S04]  /*1740*/  STG.E desc[UR8][R2.64+0x40], R29 ;  /* 0x0000401d02007986 */ /* 0x0003e8000c101908 */
[----:B------:R-:W-:Y:S01]  /*1750*/  STG.E desc[UR8][R2.64+0x44], R4 ;  /* 0x0000440402007986 */ /* 0x000fe2000c101908 */
[----:B0-----:R-:W-:-:S03]  /*1760*/  FMNMX R0, RZ, R16, !PT ;  /* 0x00000010ff007209 */ /* 0x001fc60007800000 */
[----:B------:R-:W-:Y:S01]  /*1770*/  STG.E desc[UR8][R2.64+0x48], R5 ;  /* 0x0000480502007986 */ /* 0x000fe2000c101908 */
[----:B-1----:R-:W-:-:S03]  /*1780*/  FMNMX R29, RZ, R17, !PT ;  /* 0x00000011ff1d7209 */ /* 0x002fc60007800000 */
[----:B------:R0:W-:Y:S01]  /*1790*/  STG.E desc[UR8][R2.64+0x4c], R7 ;  /* 0x00004c0702007986 */ /* 0x0001e2000c101908 */
[----:B------:R-:W-:-:S03]  /*17a0*/  FMNMX R19, RZ, R19, !PT ;  /* 0x00000013ff137209 */ /* 0x000fc60007800000 */
[----:B------:R-:W-:Y:S04]  /*17b0*/  STG.E desc[UR8][R2.64+0x32040], R0 ;  /* 0x0320400002007986 */ /* 0x000fe8000c101908 */
[----:B0-----:R-:W5:Y:S01]  /*17c0*/  LDL.128 R4, [R1+0x70] ;  /* 0x0000700001047983 */ /* 0x001f620000100c00 */
[----:B------:R-:W-:Y:S02]  /*17d0*/  FMNMX R17, RZ, R24, !PT ;  /* 0x00000018ff117209 */ /* 0x000fe40007800000 */
[----:B------:R-:W-:Y:S02]  /*17e0*/  FMNMX R25, RZ, R25, !PT ;  /* 0x00000019ff197209 */ /* 0x000fe40007800000 */
[----:B------:R-:W-:Y:S02]  /*17f0*/  FMNMX R26, RZ, R26, !PT ;  /* 0x0000001aff1a7209 */ /* 0x000fe40007800000 */
[----:B------:R-:W-:Y:S01]  /*1800*/  FMNMX R27, RZ, R27, !PT ;  /* 0x0000001bff1b7209 */ /* 0x000fe20007800000 */
[----:B------:R0:W-:Y:S04]  /*1810*/  STG.E desc[UR8][R2.64+0x32034], R28 ;  /* 0x0320341c02007986 */ /* 0x0001e8000c101908 */
[----:B------:R-:W-:Y:S04]  /*1820*/  STG.E desc[UR8][R2.64+0x32044], R29 ;  /* 0x0320441d02007986 */ /* 0x000fe8000c101908 */
[----:B------:R-:W-:Y:S01]  /*1830*/  STG.E desc[UR8][R2.64+0x3204c], R19 ;  /* 0x03204c1302007986 */ /* 0x000fe2000c101908 */
[----:B0-----:R-:W-:-:S03]  /*1840*/  FMNMX R28, RZ, R18, !PT ;  /* 0x00000012ff1c7209 */ /* 0x001fc60007800000 */
[----:B------:R0:W-:Y:S04]  /*1850*/  STG.E desc[UR8][R2.64+0x50], R17 ;  /* 0x0000501102007986 */ /* 0x0001e8000c101908 */
[----:B------:R-:W-:Y:S04]  /*1860*/  STG.E desc[UR8][R2.64+0x54], R25 ;  /* 0x0000541902007986 */ /* 0x000fe8000c101908 */
[----:B------:R-:W-:Y:S04]  /*1870*/  STG.E desc[UR8][R2.64+0x58], R26 ;  /* 0x0000581a02007986 */ /* 0x000fe8000c101908 */
[----:B0-----:R-:W5:Y:S04]  /*1880*/  LDL.128 R16, [R1+0x200] ;  /* 0x0002000001107983 */ /* 0x001f680000100c00 */
[----:B------:R0:W-:Y:S04]  /*1890*/  STG.E desc[UR8][R2.64+0x5c], R27 ;  /* 0x00005c1b02007986 */ /* 0x0001e8000c101908 */
[----:B------:R1:W-:Y:S04]  /*18a0*/  STG.E desc[UR8][R2.64+0x32048], R28 ;  /* 0x0320481c02007986 */ /* 0x0003e8000c101908 */
[----:B0-----:R-:W5:Y:S01]  /*18b0*/  LDL.128 R24, [R1+0x80] ;  /* 0x0000800001187983 */ /* 0x001f620000100c00 */
[----:B--2---:R-:W-:-:S02]  /*18c0*/  FMNMX R0, RZ, R20, !PT ;  /* 0x00000014ff007209 */ /* 0x004fc40007800000 */
[----:B------:R-:W-:Y:S02]  /*18d0*/  FMNMX R29, RZ, R21, !PT ;  /* 0x00000015ff1d7209 */ /* 0x000fe40007800000 */
[----:B------:R-:W-:Y:S01]  /*18e0*/  FMNMX R23, RZ, R23, !PT ;  /* 0x00000017ff177209 */ /* 0x000fe20007800000 */
[----:B------:R0:W-:Y:S01]  /*18f0*/  STG.E desc[UR8][R2.64+0x32050], R0 ;  /* 0x0320500002007986 */ /* 0x0001e2000c101908 */
[----:B-1----:R-:W-:-:S03]  /*1900*/  FMNMX R28, RZ, R22, !PT ;  /* 0x00000016ff1c7209 */ /* 0x002fc60007800000 */
[----:B------:R-:W-:Y:S01]  /*1910*/  STG.E desc[UR8][R2.64+0x3205c], R23 ;  /* 0x03205c1702007986 */ /* 0x000fe2000c101908 */
[----:B---3--:R-:W-:Y:S02]  /*1920*/  FMNMX R21, RZ, R12, !PT ;  /* 0x0000000cff157209 */ /* 0x008fe40007800000 */
[----:B0-----:R-:W-:Y:S02]  /*1930*/  FMNMX R0, RZ, R13, !PT ;  /* 0x0000000dff007209 */ /* 0x001fe40007800000 */
[----:B------:R-:W-:Y:S02]  /*1940*/  FMNMX R13, RZ, R14, !PT ;  /* 0x0000000eff0d7209 */ /* 0x000fe40007800000 */
[----:B------:R-:W-:Y:S01]  /*1950*/  FMNMX R15, RZ, R15, !PT ;  /* 0x0000000fff0f7209 */ /* 0x000fe20007800000 */
[----:B------:R0:W-:Y:S04]  /*1960*/  STG.E desc[UR8][R2.64+0x60], R21 ;  /* 0x0000601502007986 */ /* 0x0001e8000c101908 */
[----:B------:R-:W-:Y:S04]  /*1970*/  STG.E desc[UR8][R2.64+0x68], R13 ;  /* 0x0000680d02007986 */ /* 0x000fe8000c101908 */
[----:B------:R1:W-:Y:S04]  /*1980*/  STG.E desc[UR8][R2.64+0x6c], R15 ;  /* 0x00006c0f02007986 */ /* 0x0003e8000c101908 */
[----:B0-----:R-:W2:Y:S04]  /*1990*/  LDL.128 R20, [R1+0x210] ;  /* 0x0002100001147983 */ /* 0x001ea80000100c00 */
[----:B-1----:R-:W3:Y:S04]  /*19a0*/  LDL.128 R12, [R1+0x90] ;  /* 0x00009000010c7983 */ /* 0x002ee80000100c00 */
[----:B------:R4:W-:Y:S04]  /*19b0*/  STG.E desc[UR8][R2.64+0x32054], R29 ;  /* 0x0320541d02007986 */ /* 0x0009e8000c101908 */
[----:B------:R0:W-:Y:S01]  /*19c0*/  STG.E desc[UR8][R2.64+0x32058], R28 ;  /* 0x0320581c02007986 */ /* 0x0001e2000c101908 */
[----:B----4-:R-:W-:-:S02]  /*19d0*/  FMNMX R29, RZ, R8, !PT ;  /* 0x00000008ff1d7209 */ /* 0x010fc40007800000 */
[----:B------:R-:W-:Y:S02]  /*19e0*/  FMNMX R11, RZ, R11, !PT ;  /* 0x0000000bff0b7209 */ /* 0x000fe40007800000 */
[----:B0-----:R-:W-:Y:S02]  /*19f0*/  FMNMX R28, RZ, R9, !PT ;  /* 0x00000009ff1c7209 */ /* 0x001fe40007800000 */
[----:B------:R-:W-:Y:S01]  /*1a00*/  FMNMX R9, RZ, R10, !PT ;  /* 0x0000000aff097209 */ /* 0x000fe20007800000 */
[----:B------:R-:W-:Y:S04]  /*1a10*/  STG.E desc[UR8][R2.64+0x32060], R29 ;  /* 0x0320601d02007986 */ /* 0x000fe8000c101908 */
[----:B------:R-:W-:Y:S04]  /*1a20*/  STG.E desc[UR8][R2.64+0x32068], R9 ;  /* 0x0320680902007986 */ /* 0x000fe8000c101908 */
[----:B------:R0:W-:Y:S04]  /*1a30*/  STG.E desc[UR8][R2.64+0x3206c], R11 ;  /* 0x03206c0b02007986 */ /* 0x0001e8000c101908 */
[----:B------:R-:W-:Y:S04]  /*1a40*/  STG.E desc[UR8][R2.64+0x64], R0 ;  /* 0x0000640002007986 */ /* 0x000fe8000c101908 */
[----:B0-----:R-:W4:Y:S01]  /*1a50*/  LDL.128 R8, [R1+0x220] ;  /* 0x0002200001087983 */ /* 0x001f220000100c00 */
[----:B-----5:R-:W-:-:S02]  /*1a60*/  FMNMX R29, RZ, R4, !PT ;  /* 0x00000004ff1d7209 */ /* 0x020fc40007800000 */
[----:B------:R-:W-:Y:S02]  /*1a70*/  FMNMX R4, RZ, R5, !PT ;  /* 0x00000005ff047209 */ /* 0x000fe40007800000 */
[----:B------:R-:W-:Y:S02]  /*1a80*/  FMNMX R5, RZ, R6, !PT ;  /* 0x00000006ff057209 */ /* 0x000fe40007800000 */
[----:B------:R-:W-:Y:S01]  /*1a90*/  FMNMX R7, RZ, R7, !PT ;  /* 0x00000007ff077209 */ /* 0x000fe20007800000 */
[----:B------:R-:W-:Y:S04]  /*1aa0*/  STG.E desc[UR8][R2.64+0x70], R29 ;  /* 0x0000701d02007986 */ /* 0x000fe8000c101908 */
[----:B------:R-:W-:Y:S04]  /*1ab0*/  STG.E desc[UR8][R2.64+0x74], R4 ;  /* 0x0000740402007986 */ /* 0x000fe8000c101908 */
[----:B------:R-:W-:Y:S04]  /*1ac0*/  STG.E desc[UR8][R2.64+0x78], R5 ;  /* 0x0000780502007986 */ /* 0x000fe8000c101908 */
[----:B------:R0:W-:Y:S04]  /*1ad0*/  STG.E desc[UR8][R2.64+0x7c], R7 ;  /* 0x00007c0702007986 */ /* 0x0001e8000c101908 */
[----:B------:R1:W-:Y:S04]  /*1ae0*/  STG.E desc[UR8][R2.64+0x32064], R28 ;  /* 0x0320641c02007986 */ /* 0x0003e8000c101908 */
[----:B0-----:R-:W5:Y:S01]  /*1af0*/  LDL.128 R4, [R1+0xa0] ;  /* 0x0000a00001047983 */ /* 0x001f620000100c00 */
[----:B------:R-:W-:-:S02]  /*1b00*/  FMNMX R0, RZ, R16, !PT ;  /* 0x00000010ff007209 */ /* 0x000fc40007800000 */
[----:B------:R-:W-:Y:S02]  /*1b10*/  FMNMX R29, RZ, R17, !PT ;  /* 0x00000011ff1d7209 */ /* 0x000fe40007800000 */
[----:B------:R-:W-:Y:S01]  /*1b20*/  FMNMX R19, RZ, R19, !PT ;  /* 0x00000013ff137209 */ /* 0x000fe20007800000 */
[----:B------:R-:W-:Y:S01]  /*1b30*/  STG.E desc[UR8][R2.64+0x32070], R0 ;  /* 0x0320700002007986 */ /* 0x000fe2000c101908 */
[----:B-1----:R-:W-:-:S03]  /*1b40*/  FMNMX R28, RZ, R18, !PT ;  /* 0x00000012ff1c7209 */ /* 0x002fc60007800000 */
[----:B------:R-:W-:Y:S01]  /*1b50*/  STG.E desc[UR8][R2.64+0x32074], R29 ;  /* 0x0320741d02007986 */ /* 0x000fe2000c101908 */
[----:B------:R-:W-:Y:S02]  /*1b60*/  FMNMX R17, RZ, R24, !PT ;  /* 0x00000018ff117209 */ /* 0x000fe40007800000 */
[----:B------:R-:W-:Y:S02]  /*1b70*/  FMNMX R25, RZ, R25, !PT ;  /* 0x00000019ff197209 */ /* 0x000fe40007800000 */
[----:B------:R-:W-:Y:S02]  /*1b80*/  FMNMX R26, RZ, R26, !PT ;  /* 0x0000001aff1a7209 */ /* 0x000fe40007800000 */
[----:B------:R-:W-:Y:S01]  /*1b90*/  FMNMX R27, RZ, R27, !PT ;  /* 0x0000001bff1b7209 */ /* 0x000fe20007800000 */
[----:B------:R-:W-:Y:S04]  /*1ba0*/  STG.E desc[UR8][R2.64+0x3207c], R19 ;  /* 0x03207c1302007986 */ /* 0x000fe8000c101908 */
        /* <DEDUP_REMOVED lines=9> */
[----:B------:R-:W-:Y:S02]  /*1c40*/  FMNMX R23, RZ, R23, !PT ;  /* 0x00000017ff177209 */ /* 0x000fe40007800000 */
[----:B---3--:R-:W-:Y:S01]  /*1c50*/  FMNMX R21, RZ, R12, !PT ;  /* 0x0000000cff157209 */ /* 0x008fe20007800000 */
[----:B------:R0:W-:Y:S01]  /*1c60*/  STG.E desc[UR8][R2.64+0x32080], R0 ;  /* 0x0320800002007986 */ /* 0x0001e2000c101908 */
[----:B-1----:R-:W-:Y:S02]  /*1c70*/  FMNMX R28, RZ, R22, !PT ;  /* 0x00000016ff1c7209 */ /* 0x002fe40007800000 */
[----:B------:R-:W-:Y:S01]  /*1c80*/  FMNMX R15, RZ, R15, !PT ;  /* 0x0000000fff0f7209 */ /* 0x000fe20007800000 */
[----:B------:R-:W-:Y:S04]  /*1c90*/  STG.E desc[UR8][R2.64+0x3208c], R23 ;  /* 0x03208c1702007986 */ /* 0x000fe8000c101908 */
[----:B------:R1:W-:Y:S01]  /*1ca0*/  STG.E desc[UR8][R2.64+0x90], R21 ;  /* 0x0000901502007986 */ /* 0x0003e2000c101908 */
[----:B0-----:R-:W-:-:S02]  /*1cb0*/  FMNMX R0, RZ, R13, !PT ;  /* 0x0000000dff007209 */ /* 0x001fc40007800000 */
[----:B------:R-:W-:Y:S01]  /*1cc0*/  FMNMX R13, RZ, R14, !PT ;  /* 0x0000000eff0d7209 */ /* 0x000fe20007800000 */
[----:B------:R-:W-:Y:S04]  /*1cd0*/  STG.E desc[UR8][R2.64+0x9c], R15 ;  /* 0x00009c0f02007986 */ /* 0x000fe8000c101908 */
[----:B-1----:R-:W2:Y:S04]  /*1ce0*/  LDL.128 R20, [R1+0x240] ;  /* 0x0002400001147983 */ /* 0x002ea80000100c00 */
[----:B------:R0:W-:Y:S04]  /*1cf0*/  STG.E desc[UR8][R2.64+0x98], R13 ;  /* 0x0000980d02007986 */ /* 0x0001e8000c101908 */
[----:B0-----:R-:W3:Y:S04]  /*1d00*/  LDL.128 R12, [R1+0xc0] ;  /* 0x0000c000010c7983 */ /* 0x001ee80000100c00 */
[----:B------:R0:W-:Y:S01]  /*1d10*/  STG.E desc[UR8][R2.64+0x32084], R29 ;  /* 0x0320841d02007986 */ /* 0x0001e2000c101908 */
[----:B----4-:R-:W-:-:S03]  /*1d20*/  FMNMX R11, RZ, R11, !PT ;  /* 0x0000000bff0b7209 */ /* 0x010fc60007800000 */
[----:B------:R1:W-:Y:S01]  /*1d30*/  STG.E desc[UR8][R2.64+0x32088], R28 ;  /* 0x0320881c02007986 */ /* 0x0003e2000c101908 */
[----:B0-----:R-:W-:Y:S02]  /*1d40*/  FMNMX R29, RZ, R8, !PT ;  /* 0x00000008ff1d7209 */ /* 0x001fe40007800000 */
[----:B-1----:R-:W-:-:S03]  /*1d50*/  FMNMX R28, RZ, R9, !PT ;  /* 0x00000009ff1c7209 */ /* 0x002fc60007800000 */
[----:B------:R5:W-:Y:S01]  /*1d60*/  STG.E desc[UR8][R2.64+0x32090], R29 ;  /* 0x0320901d02007986 */ /* 0x000be2000c101908 */
[----:B------:R-:W-:-:S03]  /*1d70*/  FMNMX R9, RZ, R10, !PT ;  /* 0x0000000aff097209 */ /* 0x000fc60007800000 */
[----:B------:R-:W-:Y:S04]  /*1d80*/  STG.E desc[UR8][R2.64+0x3209c], R11 ;  /* 0x03209c0b02007986 */ /* 0x000fe8000c101908 */
[----:B------:R0:W-:Y:S04]  /*1d90*/  STG.E desc[UR8][R2.64+0x32098], R9 ;  /* 0x0320980902007986 */ /* 0x0001e8000c101908 */
[----:B------:R-:W-:Y:S01]  /*1da0*/  STG.E desc[UR8][R2.64+0x94], R0 ;  /* 0x0000940002007986 */ /* 0x000fe2000c101908 */
[----:B-----5:R-:W-:-:S03]  /*1db0*/  FMNMX R29, RZ, R4, !PT ;  /* 0x00000004ff1d7209 */ /* 0x020fc60007800000 */
[----:B0-----:R-:W4:Y:S01]  /*1dc0*/  LDL.128 R8, [R1+0x250] ;  /* 0x0002500001087983 */ /* 0x001f220000100c00 */
[----:B------:R-:W-:Y:S02]  /*1dd0*/  FMNMX R4, RZ, R5, !PT ;  /* 0x00000005ff047209 */ /* 0x000fe40007800000 */
[----:B------:R-:W-:Y:S01]  /*1de0*/  FMNMX R5, RZ, R6, !PT ;  /* 0x00000006ff057209 */ /* 0x000fe20007800000 */
[----:B------:R-:W-:Y:S01]  /*1df0*/  STG.E desc[UR8][R2.64+0xa0], R29 ;  /* 0x0000a01d02007986 */ /* 0x000fe2000c101908 */
[----:B------:R-:W-:-:S03]  /*1e00*/  FMNMX R7, RZ, R7, !PT ;  /* 0x00000007ff077209 */ /* 0x000fc60007800000 */
        /* <DEDUP_REMOVED lines=13> */
[----:B------:R-:W-:Y:S01]  /*1ee0*/  FMNMX R26, RZ, R26, !PT ;  /* 0x0000001aff1a7209 */ /* 0x000fe20007800000 */
[----:B------:R0:W-:Y:S01]  /*1ef0*/  STG.E desc[UR8][R2.64+0xb0], R17 ;  /* 0x0000b01102007986 */ /* 0x0001e2000c101908 */
[----:B------:R-:W-:-:S03]  /*1f00*/  FMNMX R27, RZ, R27, !PT ;  /* 0x0000001bff1b7209 */ /* 0x000fc60007800000 */
[----:B------:R-:W-:Y:S04]  /*1f10*/  STG.E desc[UR8][R2.64+0x320a4], R29 ;  /* 0x0320a41d02007986 */ /* 0x000fe8000c101908 */
[----:B0-----:R-:W5:Y:S04]  /*1f20*/  LDL.128 R16, [R1+0x260] ;  /* 0x0002600001107983 */ /* 0x001f680000100c00 */
[----:B------:R-:W-:Y:S04]  /*1f30*/  STG.E desc[UR8][R2.64+0xb4], R25 ;  /* 0x0000b41902007986 */ /* 0x000fe8000c101908 */
[----:B------:R-:W-:Y:S04]  /*1f40*/  STG.E desc[UR8][R2.64+0xb8], R26 ;  /* 0x0000b81a02007986 */ /* 0x000fe8000c101908 */
        /* <DEDUP_REMOVED lines=24> */
[----:B------:R5:W-:Y:S04]  /*20d0*/  STG.E desc[UR8][R2.64+0x320c0], R29 ;  /* 0x0320c01d02007986 */ /* 0x000be8000c101908 */
[----:B------:R-:W-:Y:S04]  /*20e0*/  STG.E desc[UR8][R2.64+0xc4], R0 ;  /* 0x0000c40002007986 */ /* 0x000fe8000c101908 */
[----:B------:R-:W-:Y:S04]  /*20f0*/  STG.E desc[UR8][R2.64+0x4b000], R9 ;  /* 0x04b0000902007986 */ /* 0x000fe8000c101908 */
[----:B------:R0:W-:Y:S01]  /*2100*/  STG.E desc[UR8][R2.64+0x4b004], R11 ;  /* 0x04b0040b02007986 */ /* 0x0001e2000c101908 */
[----:B-----5:R-:W-:-:S02]  /*2110*/  FMNMX R29, RZ, R4, !PT ;  /* 0x00000004ff1d7209 */ /* 0x020fc40007800000 */
[----:B------:R-:W-:Y:S01]  /*2120*/  FMNMX R4, RZ, R5, !PT ;  /* 0x00000005ff047209 */ /* 0x000fe20007800000 */
[----:B0-----:R-:W4:Y:S01]  /*2130*/  LDL.128 R8, [R1+0x280] ;  /* 0x0002800001087983 */ /* 0x001f220000100c00 */
[----:B------:R-:W-:Y:S02]  /*2140*/  FMNMX R5, RZ, R6, !PT ;  /* 0x00000006ff057209 */ /* 0x000fe40007800000 */
[----:B------:R-:W-:Y:S01]  /*2150*/  FMNMX R7, RZ, R7, !PT ;  /* 0x00000007ff077209 */ /* 0x000fe20007800000 */
[----:B------:R-:W-:Y:S04]  /*2160*/  STG.E desc[UR8][R2.64+0x19008], R29 ;  /* 0x0190081d02007986 */ /* 0x000fe8000c101908 */
[----:B------:R-:W-:Y:S04]  /*2170*/  STG.E desc[UR8][R2.64+0x320c4], R28 ;  /* 0x0320c41c02007986 */ /* 0x000fe8000c101908 */
[----:B------:R-:W-:Y:S04]  /*2180*/  STG.E desc[UR8][R2.64+0x1900c], R4 ;  /* 0x01900c0402007986 */ /* 0x000fe8000c101908 */
[----:B------:R-:W-:Y:S04]  /*2190*/  STG.E desc[UR8][R2.64+0x19010], R5 ;  /* 0x0190100502007986 */ /* 0x000fe8000c101908 */
[----:B------:R0:W-:Y:S04]  /*21a0*/  STG.E desc[UR8][R2.64+0x19014], R7 ;  /* 0x0190140702007986 */ /* 0x0001e8000c101908 */
[----:B0-----:R-:W5:Y:S01]  /*21b0*/  LDL.128 R4, [R1+0x100] ;  /* 0x0001000001047983 */ /* 0x001f620000100c00 */
[----:B------:R-:W-:-:S02]  /*21c0*/  FMNMX R0, RZ, R16, !PT ;  /* 0x00000010ff007209 */ /* 0x000fc40007800000 */
[----:B------:R-:W-:Y:S02]  /*21d0*/  FMNMX R19, RZ, R19, !PT ;  /* 0x00000013ff137209 */ /* 0x000fe40007800000 */
[----:B------:R-:W-:Y:S01]  /*21e0*/  FMNMX R29, RZ, R17, !PT ;  /* 0x00000011ff1d7209 */ /* 0x000fe20007800000 */
[----:B------:R-:W-:Y:S01]  /*21f0*/  STG.E desc[UR8][R2.64+0x4b008], R0 ;  /* 0x04b0080002007986 */ /* 0x000fe2000c101908 */
[----:B------:R-:W-:-:S03]  /*2200*/  FMNMX R28, RZ, R18, !PT ;  /* 0x00000012ff1c7209 */ /* 0x000fc60007800000 */
[----:B------:R0:W-:Y:S04]  /*2210*/  STG.E desc[UR8][R2.64+0x4b014], R19 ;  /* 0x04b0141302007986 */ /* 0x0001e8000c101908 */
[----:B------:R-:W-:Y:S04]  /*2220*/  STG.E desc[UR8][R2.64+0x4b00c], R29 ;  /* 0x04b00c1d02007986 */ /* 0x000fe8000c101908 */
[----:B0-----:R-:W5:Y:S01]  /*2230*/  LDL.128 R16, [R1+0x290] ;  /* 0x0002900001107983 */ /* 0x001f620000100c00 */
[----:B------:R-:W-:Y:S02]  /*2240*/  FMNMX R0, RZ, R25, !PT ;  /* 0x00000019ff007209 */ /* 0x000fe40007800000 */
[----:B------:R-:W-:-:S02]  /*2250*/  FMNMX R24, RZ, R24, !PT ;  /* 0x00000018ff187209 */ /* 0x000fc40007800000 */
        /* <DEDUP_REMOVED lines=8> */
[----:B--2---:R-:W-:-:S02]  /*22e0*/  FMNMX R29, RZ, R21, !PT ;  /* 0x00000015ff1d7209 */ /* 0x004fc40007800000 */
[----:B------:R-:W-:Y:S02]  /*22f0*/  FMNMX R20, RZ, R20, !PT ;  /* 0x00000014ff147209 */ /* 0x000fe40007800000 */
[----:B------:R-:W-:Y:S02]  /*2300*/  FMNMX R23, RZ, R23, !PT ;  /* 0x00000017ff177209 */ /* 0x000fe40007800000 */
[----:B---3--:R-:W-:Y:S02]  /*2310*/  FMNMX R21, RZ, R12, !PT ;  /* 0x0000000cff157209 */ /* 0x008fe40007800000 */
[----:B------:R-:W-:Y:S02]  /*2320*/  FMNMX R0, RZ, R13, !PT ;  /* 0x0000000dff007209 */ /* 0x000fe40007800000 */
[----:B------:R-:W-:Y:S02]  /*2330*/  FMNMX R13, RZ, R14, !PT ;  /* 0x0000000eff0d7209 */ /* 0x000fe40007800000 */
[----:B------:R-:W-:Y:S01]  /*2340*/  FMNMX R15, RZ, R15, !PT ;  /* 0x0000000fff0f7209 */ /* 0x000fe20007800000 */
[----:B------:R-:W-:Y:S01]  /*2350*/  STG.E desc[UR8][R2.64+0x4b018], R20 ;  /* 0x04b0181402007986 */ /* 0x000fe2000c101908 */
[----:B-1----:R-:W-:-:S03]  /*2360*/  FMNMX R28, RZ, R22, !PT ;  /* 0x00000016ff1c7209 */ /* 0x002fc60007800000 */
[----:B------:R-:W-:Y:S04]  /*2370*/  STG.E desc[UR8][R2.64+0x4b024], R23 ;  /* 0x04b0241702007986 */ /* 0x000fe8000c101908 */
[----:B------:R0:W-:Y:S04]  /*2380*/  STG.E desc[UR8][R2.64+0x19028], R21 ;  /* 0x0190281502007986 */ /* 0x0001e8000c101908 */
[----:B------:R-:W-:Y:S04]  /*2390*/  STG.E desc[UR8][R2.64+0x19030], R13 ;  /* 0x0190300d02007986 */ /* 0x000fe8000c101908 */
[----:B------:R1:W-:Y:S04]  /*23a0*/  STG.E desc[UR8][R2.64+0x19034], R15 ;  /* 0x0190340f02007986 */ /* 0x0003e8000c101908 */
[----:B0-----:R-:W2:Y:S04]  /*23b0*/  LDL.128 R20, [R1+0x2a0] ;  /* 0x0002a00001147983 */ /* 0x001ea80000100c00 */
[----:B-1----:R-:W3:Y:S04]  /*23c0*/  LDL.128 R12, [R1+0x120] ;  /* 0x00012000010c7983 */ /* 0x002ee80000100c00 */
[----:B------:R4:W-:Y:S04]  /*23d0*/  STG.E desc[UR8][R2.64+0x4b01c], R29 ;  /* 0x04b01c1d02007986 */ /* 0x0009e8000c101908 */
[----:B------:R0:W-:Y:S01]  /*23e0*/  STG.E desc[UR8][R2.64+0x4b020], R28 ;  /* 0x04b0201c02007986 */ /* 0x0001e2000c101908 */
[----:B----4-:R-:W-:-:S03]  /*23f0*/  FMNMX R29, RZ, R8, !PT ;  /* 0x00000008ff1d7209 */ /* 0x010fc60007800000 */
[----:B------:R-:W-:Y:S01]  /*2400*/  STG.E desc[UR8][R2.64+0x1902c], R0 ;  /* 0x01902c0002007986 */ /* 0x000fe2000c101908 */
[----:B------:R-:W-:Y:S02]  /*2410*/  FMNMX R11, RZ, R11, !PT ;  /* 0x0000000bff0b7209 */ /* 0x000fe40007800000 */
[----:B0-----:R-:W-:Y:S01]  /*2420*/  FMNMX R28, RZ, R9, !PT ;  /* 0x00000009ff1c7209 */ /* 0x001fe20007800000 */
[----:B------:R5:W-:Y:S01]  /*2430*/  STG.E desc[UR8][R2.64+0x4b028], R29 ;  /* 0x04b0281d02007986 */ /* 0x000be2000c101908 */
[----:B------:R-:W-:-:S03]  /*2440*/  FMNMX R9, RZ, R10, !PT ;  /* 0x0000000aff097209 */ /* 0x000fc60007800000 */
[----:B------:R-:W-:Y:S04]  /*2450*/  STG.E desc[UR8][R2.64+0x4b02c], R28 ;  /* 0x04b02c1c02007986 */ /* 0x000fe8000c101908 */
[----:B------:R-:W-:Y:S04]  /*2460*/  STG.E desc[UR8][R2.64+0x4b030], R9 ;  /* 0x04b0300902007986 */ /* 0x000fe8000c101908 */
[----:B------:R0:W-:Y:S01]  /*2470*/  STG.E desc[UR8][R2.64+0x4b034], R11 ;  /* 0x04b0340b02007986 */ /* 0x0001e2000c101908 */
[----:B-----5:R-:W-:-:S03]  /*2480*/  FMNMX R29, RZ, R4, !PT ;  /* 0x00000004ff1d7209 */ /* 0x020fc60007800000 */
[----:B0-----:R-:W4:Y:S01]  /*2490*/  LDL.128 R8, [R1+0x2b0] ;  /* 0x0002b00001087983 */ /* 0x001f220000100c00 */
        /* <DEDUP_REMOVED lines=9> */
[----:B------:R-:W-:Y:S01]  /*2530*/  FMNMX R16, RZ, R16, !PT ;  /* 0x00000010ff107209 */ /* 0x000fe20007800000 */
[----:B------:R0:W-:Y:S01]  /*2540*/  STG.E desc[UR8][R2.64+0x4b03c], R17 ;  /* 0x04b03c1102007986 */ /* 0x0001e2000c101908 */
[----:B------:R-:W-:-:S03]  /*2550*/  FMNMX R19, RZ, R19, !PT ;  /* 0x00000013ff137209 */ /* 0x000fc60007800000 */
[----:B------:R-:W-:Y:S04]  /*2560*/  STG.E desc[UR8][R2.64+0x4b040], R29 ;  /* 0x04b0401d02007986 */ /* 0x000fe8000c101908 */
[----:B------:R-:W-:Y:S04]  /*2570*/  STG.E desc[UR8][R2.64+0x4b038], R16 ;  /* 0x04b0381002007986 */ /* 0x000fe8000c101908 */
[----:B------:R-:W-:Y:S04]  /*2580*/  STG.E desc[UR8][R2.64+0x4b044], R19 ;  /* 0x04b0441302007986 */ /* 0x000fe8000c101908 */
[----:B------:R-:W-:Y:S01]  /*2590*/  STG.E desc[UR8][R2.64+0x19044], R28 ;  /* 0x0190441c02007986 */ /* 0x000fe2000c101908 */
[----:B------:R-:W-:-:S02]  /*25a0*/  FMNMX R25, RZ, R25, !PT ;  /* 0x00000019ff197209 */ /* 0x000fc40007800000 */
[----:B------:R-:W-:Y:S02]  /*25b0*/  FMNMX R18, RZ, R26, !PT ;  /* 0x0000001aff127209 */ /* 0x000fe40007800000 */
[----:B0-----:R-:W-:Y:S01]  /*25c0*/  FMNMX R17, RZ, R27, !PT ;  /* 0x0000001bff117209 */ /* 0x001fe20007800000 */
[----:B------:R0:W-:Y:S01]  /*25d0*/  STG.E desc[UR8][R2.64+0x1904c], R25 ;  /* 0x01904c1902007986 */ /* 0x0001e2000c101908 */
[----:B------:R-:W-:-:S03]  /*25e0*/  FMNMX R0, RZ, R24, !PT ;  /* 0x00000018ff007209 */ /* 0x000fc60007800000 */
[----:B------:R-:W-:Y:S04]  /*25f0*/  STG.E desc[UR8][R2.64+0x19050], R18 ;  /* 0x0190501202007986 */ /* 0x000fe8000c101908 */
[----:B------:R1:W-:Y:S04]  /*2600*/  STG.E desc[UR8][R2.64+0x19054], R17 ;  /* 0x0190541102007986 */ /* 0x0003e8000c101908 */
[----:B0-----:R-:W5:Y:S04]  /*2610*/  LDL.128 R24, [R1+0x2c0] ;  /* 0x0002c00001187983 */ /* 0x001f680000100c00 */
[----:B-1----:R-:W5:Y:S04]  /*2620*/  LDL.128 R16, [R1+0x140] ;  /* 0x0001400001107983 */ /* 0x002f680000100c00 */
[----:B------:R0:W-:Y:S01]  /*2630*/  STG.E desc[UR8][R2.64+0x19048], R0 ;  /* 0x0190480002007986 */ /* 0x0001e2000c101908 */
[----:B--2---:R-:W-:-:S02]  /*2640*/  FMNMX R29, RZ, R21, !PT ;  /* 0x00000015ff1d7209 */ /* 0x004fc40007800000 */
[----:B------:R-:W-:Y:S02]  /*2650*/  FMNMX R21, RZ, R22, !PT ;  /* 0x00000016ff157209 */ /* 0x000fe40007800000 */
[----:B------:R-:W-:Y:S02]  /*2660*/  FMNMX R23, RZ, R23, !PT ;  /* 0x00000017ff177209 */ /* 0x000fe40007800000 */
[----:B---3--:R-:W-:Y:S02]  /*2670*/  FMNMX R13, RZ, R13, !PT ;  /* 0x0000000dff0d7209 */ /* 0x008fe40007800000 */
[----:B------:R-:W-:Y:S02]  /*2680*/  FMNMX R14, RZ, R14, !PT ;  /* 0x0000000eff0e7209 */ /* 0x000fe40007800000 */
[----:B------:R-:W-:Y:S01]  /*2690*/  FMNMX R15, RZ, R15, !PT ;  /* 0x0000000fff0f7209 */ /* 0x000fe20007800000 */
[----:B------:R-:W-:Y:S01]  /*26a0*/  STG.E desc[UR8][R2.64+0x4b050], R21 ;  /* 0x04b0501502007986 */ /* 0x000fe2000c101908 */
[----:B------:R-:W-:-:S02]  /*26b0*/  FMNMX R28, RZ, R20, !PT ;  /* 0x00000014ff1c7209 */ /* 0x000fc40007800000 */
[----:B0-----:R-:W-:Y:S01]  /*26c0*/  FMNMX R0, RZ, R12, !PT ;  /* 0x0000000cff007209 */ /* 0x001fe20007800000 */
[----:B------:R0:W-:Y:S04]  /*26d0*/  STG.E desc[UR8][R2.64+0x4b054], R23 ;  /* 0x04b0541702007986 */ /* 0x0001e8000c101908 */
[----:B------:R-:W-:Y:S04]  /*26e0*/  STG.E desc[UR8][R2.64+0x1905c], R13 ;  /* 0x01905c0d02007986 */ /* 0x000fe8000c101908 */
[----:B------:R-:W-:Y:S04]  /*26f0*/  STG.E desc[UR8][R2.64+0x19060], R14 ;  /* 0x0190600e02007986 */ /* 0x000fe8000c101908 */
[----:B0-----:R-:W2:Y:S04]  /*2700*/  LDL.128 R20, [R1+0x2d0] ;  /* 0x0002d00001147983 */ /* 0x001ea80000100c00 */
[----:B------:R0:W-:Y:S04]  /*2710*/  STG.E desc[UR8][R2.64+0x19064], R15 ;  /* 0x0190640f02007986 */ /* 0x0001e8000c101908 */
[----:B0-----:R-:W3:Y:S04]  /*2720*/  LDL.128 R12, [R1+0x150] ;  /* 0x00015000010c7983 */ /* 0x001ee80000100c00 */
[----:B------:R0:W-:Y:S04]  /*2730*/  STG.E desc[UR8][R2.64+0x4b048], R28 ;  /* 0x04b0481c02007986 */ /* 0x0001e8000c101908 */
[----:B------:R1:W-:Y:S01]  /*2740*/  STG.E desc[UR8][R2.64+0x4b04c], R29 ;  /* 0x04b04c1d02007986 */ /* 0x0003e2000c101908 */
[----:B----4-:R-:W-:-:S03]  /*2750*/  FMNMX R11, RZ, R11, !PT ;  /* 0x0000000bff0b7209 */ /* 0x010fc60007800000 */
[----:B------:R4:W-:Y:S01]  /*2760*/  STG.E desc[UR8][R2.64+0x19058], R0 ;  /* 0x0190580002007986 */ /* 0x0009e2000c101908 */
[----:B0-----:R-:W-:Y:S02]  /*2770*/  FMNMX R28, RZ, R10, !PT ;  /* 0x0000000aff1c7209 */ /* 0x001fe40007800000 */
[----:B-1----:R-:W-:Y:S02]  /*2780*/  FMNMX R29, RZ, R8, !PT ;  /* 0x00000008ff1d7209 */ /* 0x002fe40007800000 */
[----:B----4-:R-:W-:Y:S02]  /*2790*/  FMNMX R0, RZ, R9, !PT ;  /* 0x00000009ff007209 */ /* 0x010fe40007800000 */
[----:B-----5:R-:W-:Y:S01]  /*27a0*/  FMNMX R5, RZ, R5, !PT ;  /* 0x00000005ff057209 */ /* 0x020fe20007800000 */
[----:B------:R-:W-:Y:S01]  /*27b0*/  STG.E desc[UR8][R2.64+0x4b058], R29 ;  /* 0x04b0581d02007986 */ /* 0x000fe2000c101908 */
[----:B------:R-:W-:-:S03]  /*27c0*/  FMNMX R4, RZ, R4, !PT ;  /* 0x00000004ff047209 */ /* 0x000fc60007800000 */
[----:B------:R-:W-:Y:S01]  /*27d0*/  STG.E desc[UR8][R2.64+0x4b05c], R0 ;  /* 0x04b05c0002007986 */ /* 0x000fe2000c101908 */
[----:B------:R-:W-:-:S03]  /*27e0*/  FMNMX R6, RZ, R6, !PT ;  /* 0x00000006ff067209 */ /* 0x000fc60007800000 */
[----:B------:R-:W-:Y:S01]  /*27f0*/  STG.E desc[UR8][R2.64+0x4b060], R28 ;  /* 0x04b0601c02007986 */ /* 0x000fe2000c101908 */
[----:B------:R-:W-:-:S03]  /*2800*/  FMNMX R7, RZ, R7, !PT ;  /* 0x00000007ff077209 */ /* 0x000fc60007800000 */
[----:B------:R0:W-:Y:S04]  /*2810*/  STG.E desc[UR8][R2.64+0x4b064], R11 ;  /* 0x04b0640b02007986 */ /* 0x0001e8000c101908 */
[----:B------:R1:W-:Y:S04]  /*2820*/  STG.E desc[UR8][R2.64+0x1906c], R5 ;  /* 0x01906c0502007986 */ /* 0x0003e8000c101908 */
[----:B0-----:R-:W4:Y:S04]  /*2830*/  LDL.128 R8, [R1+0x2e0] ;  /* 0x0002e00001087983 */ /* 0x001f280000100c00 */
[----:B------:R-:W-:Y:S04]  /*2840*/  STG.E desc[UR8][R2.64+0x19068], R4 ;  /* 0x0190680402007986 */ /* 0x000fe8000c101908 */
[----:B------:R-:W-:Y:S04]  /*2850*/  STG.E desc[UR8][R2.64+0x19070], R6 ;  /* 0x0190700602007986 */ /* 0x000fe8000c101908 */
[----:B------:R-:W-:Y:S01]  /*2860*/  STG.E desc[UR8][R2.64+0x19074], R7 ;  /* 0x0190740702007986 */ /* 0x000fe2000c101908 */
[----:B------:R-:W-:-:S02]  /*2870*/  FMNMX R29, RZ, R25, !PT ;  /* 0x00000019ff1d7209 */ /* 0x000fc40007800000 */
[----:B------:R-:W-:Y:S02]  /*2880*/  FMNMX R0, RZ, R26, !PT ;  /* 0x0000001aff007209 */ /* 0x000fe40007800000 */
[----:B------:R-:W-:Y:S02]  /*2890*/  FMNMX R28, RZ, R27, !PT ;  /* 0x0000001bff1c7209 */ /* 0x000fe40007800000 */
[----:B-1----:R-:W-:Y:S02]  /*28a0*/  FMNMX R5, RZ, R24, !PT ;  /* 0x00000018ff057209 */ /* 0x002fe40007800000 */
[----:B------:R-:W-:Y:S01]  /*28b0*/  FMNMX R19, RZ, R19, !PT ;  /* 0x00000013ff137209 */ /* 0x000fe20007800000 */
[----:B------:R-:W-:Y:S01]  /*28c0*/  STG.E desc[UR8][R2.64+0x4b06c], R29 ;  /* 0x04b06c1d02007986 */ /* 0x000fe2000c101908 */
[----:B------:R-:W-:-:S03]  /*28d0*/  FMNMX R16, RZ, R16, !PT ;  /* 0x00000010ff107209 */ /* 0x000fc60007800000 */
[----:B------:R-:W-:Y:S01]  /*28e0*/  STG.E desc[UR8][R2.64+0x4b070], R0 ;  /* 0x04b0700002007986 */ /* 0x000fe2000c101908 */
[----:B------:R-:W-:-:S03]  /*28f0*/  FMNMX R17, RZ, R17, !PT ;  /* 0x00000011ff117209 */ /* 0x000fc60007800000 */
[----:B------:R-:W-:Y:S01]  /*2900*/  STG.E desc[UR8][R2.64+0x4b074], R28 ;  /* 0x04b0741c02007986 */ /* 0x000fe2000c101908 */
[----:B------:R-:W-:-:S03]  /*2910*/  FMNMX R18, RZ, R18, !PT ;  /* 0x00000012ff127209 */ /* 0x000fc60007800000 */
[----:B------:R-:W-:Y:S04]  /*2920*/  STG.E desc[UR8][R2.64+0x19084], R19 ;  /* 0x0190841302007986 */ /* 0x000fe8000c101908 */
[----:B------:R0:W-:Y:S04]  /*2930*/  STG.E desc[UR8][R2.64+0x4b068], R5 ;  /* 0x04b0680502007986 */ /* 0x0001e8000c101908 */
[----:B------:R-:W5:Y:S04]  /*2940*/  LDL.128 R24, [R1+0x160] ;  /* 0x0001600001187983 */ /* 0x000f680000100c00 */
[----:B0-----:R-:W5:Y:S04]  /*2950*/  LDL.128 R4, [R1+0x2f0] ;  /* 0x0002f00001047983 */ /* 0x001f680000100c00 */
[----:B------:R-:W-:Y:S04]  /*2960*/  STG.E desc[UR8][R2.64+0x19078], R16 ;  /* 0x0190781002007986 */ /* 0x000fe8000c101908 */
[----:B------:R-:W-:Y:S04]  /*2970*/  STG.E desc[UR8][R2.64+0x1907c], R17 ;  /* 0x01907c1102007986 */ /* 0x000fe8000c101908 */
[----:B------:R-:W-:Y:S01]  /*2980*/  STG.E desc[UR8][R2.64+0x19080], R18 ;  /* 0x0190801202007986 */ /* 0x000fe2000c101908 */
[----:B--2---:R-:W-:-:S02]  /*2990*/  FMNMX R29, RZ, R20, !PT ;  /* 0x00000014ff1d7209 */ /* 0x004fc40007800000 */
[----:B------:R-:W-:Y:S02]  /*29a0*/  FMNMX R0, RZ, R21, !PT ;  /* 0x00000015ff007209 */ /* 0x000fe40007800000 */
[----:B------:R-:W-:Y:S02]  /*29b0*/  FMNMX R19, RZ, R22, !PT ;  /* 0x00000016ff137209 */ /* 0x000fe40007800000 */
[----:B------:R-:W-:Y:S02]  /*29c0*/  FMNMX R28, RZ, R23, !PT ;  /* 0x00000017ff1c7209 */ /* 0x000fe40007800000 */
[----:B------:R-:W2:Y:S04]  /*29d0*/  LDL.128 R20, [R1+0x170] ;  /* 0x0001700001147983 */ /* 0x000ea80000100c00 */
[----:B------:R0:W-:Y:S01]  /*29e0*/  STG.E desc[UR8][R2.64+0x4b078], R29 ;  /* 0x04b0781d02007986 */ /* 0x0001e2000c101908 */
[----:B---3--:R-:W-:-:S02]  /*29f0*/  FMNMX R13, RZ, R13, !PT ;  /* 0x0000000dff0d7209 */ /* 0x008fc40007800000 */
[----:B------:R-:W-:Y:S02]  /*2a00*/  FMNMX R14, RZ, R14, !PT ;  /* 0x0000000eff0e7209 */ /* 0x000fe40007800000 */
[----:B------:R-:W-:Y:S01]  /*2a10*/  FMNMX R15, RZ, R15, !PT ;  /* 0x0000000fff0f7209 */ /* 0x000fe20007800000 */
[----:B------:R1:W-:Y:S01]  /*2a20*/  STG.E desc[UR8][R2.64+0x4b080], R19 ;  /* 0x04b0801302007986 */ /* 0x0003e2000c101908 */
[----:B0-----:R-:W-:-:S03]  /*2a30*/  FMNMX R29, RZ, R12, !PT ;  /* 0x0000000cff1d7209 */ /* 0x001fc60007800000 */
[----:B------:R-:W-:Y:S04]  /*2a40*/  STG.E desc[UR8][R2.64+0x1908c], R13 ;  /* 0x01908c0d02007986 */ /* 0x000fe8000c101908 */
[----:B------:R-:W-:Y:S04]  /*2a50*/  STG.E desc[UR8][R2.64+0x19090], R14 ;  /* 0x0190900e02007986 */ /* 0x000fe8000c101908 */
[----:B------:R0:W-:Y:S04]  /*2a60*/  STG.E desc[UR8][R2.64+0x19094], R15 ;  /* 0x0190940f02007986 */ /* 0x0001e8000c101908 */
[----:B-1----:R-:W3:Y:S04]  /*2a70*/  LDL.128 R16, [R1+0x300] ;  /* 0x0003000001107983 */ /* 0x002ee80000100c00 */
[----:B0-----:R-:W3:Y:S04]  /*2a80*/  LDL.128 R12, [R1+0x180] ;  /* 0x00018000010c7983 */ /* 0x001ee80000100c00 */
[----:B------:R-:W-:Y:S04]  /*2a90*/  STG.E desc[UR8][R2.64+0x4b07c], R0 ;  /* 0x04b07c0002007986 */ /* 0x000fe8000c101908 */
[----:B------:R0:W-:Y:S01]  /*2aa0*/  STG.E desc[UR8][R2.64+0x19088], R29 ;  /* 0x0190881d02007986 */ /* 0x0001e2000c101908 */
[----:B----4-:R-:W-:-:S02]  /*2ab0*/  FMNMX R9, RZ, R9, !PT ;  /* 0x00000009ff097209 */ /* 0x010fc40007800000 */
[----:B------:R-:W-:-:S03]  /*2ac0*/  FMNMX R11, RZ, R11, !PT ;  /* 0x0000000bff0b7209 */ /* 0x000fc60007800000 */
[----:B------:R1:W-:Y:S04]  /*2ad0*/  STG.E desc[UR8][R2.64+0x4b08c], R9 ;  /* 0x04b08c0902007986 */ /* 0x0003e8000c101908 */
[----:B------:R2:W-:Y:S01]  /*2ae0*/  STG.E desc[UR8][R2.64+0x4b094], R11 ;  /* 0x04b0940b02007986 */ /* 0x0005e2000c101908 */
[----:B------:R-:W-:Y:S02]  /*2af0*/  FMNMX R8, RZ, R8, !PT ;  /* 0x00000008ff087209 */ /* 0x000fe40007800000 */
[----:B0-----:R-:W-:Y:S01]  /*2b00*/  FMNMX R29, RZ, R10, !PT ;  /* 0x0000000aff1d7209 */ /* 0x001fe20007800000 */
[----:B------:R-:W-:Y:S04]  /*2b10*/  STG.E desc[UR8][R2.64+0x4b084], R28 ;  /* 0x04b0841c02007986 */ /* 0x000fe8000c101908 */
[----:B------:R-:W-:Y:S04]  /*2b20*/  STG.E desc[UR8][R2.64+0x4b088], R8 ;  /* 0x04b0880802007986 */ /* 0x000fe8000c101908 */
[----:B------:R-:W-:Y:S01]  /*2b30*/  STG.E desc[UR8][R2.64+0x4b090], R29 ;  /* 0x04b0901d02007986 */ /* 0x000fe2000c101908 */
[----:B-----5:R-:W-:-:S02]  /*2b40*/  FMNMX R25, RZ, R25, !PT ;  /* 0x00000019ff197209 */ /* 0x020fc40007800000 */
[----:B------:R-:W-:Y:S02]  /*2b50*/  FMNMX R0, RZ, R27, !PT ;  /* 0x0000001bff007209 */ /* 0x000fe40007800000 */
[----:B-1----:R-:W-:Y:S02]  /*2b60*/  FMNMX R9, RZ, R4, !PT ;  /* 0x00000004ff097209 */ /* 0x002fe40007800000 */
[----:B------:R-:W-:Y:S02]  /*2b70*/  FMNMX R5, RZ, R5, !PT ;  /* 0x00000005ff057209 */ /* 0x000fe40007800000 */
[----:B------:R-:W-:Y:S01]  /*2b80*/  FMNMX R7, RZ, R7, !PT ;  /* 0x00000007ff077209 */ /* 0x000fe20007800000 */
[----:B------:R0:W-:Y:S01]  /*2b90*/  STG.E desc[UR8][R2.64+0x1909c], R25 ;  /* 0x01909c1902007986 */ /* 0x0001e2000c101908 */
[----:B------:R-:W-:Y:S02]  /*2ba0*/  FMNMX R24, RZ, R24, !PT ;  /* 0x00000018ff187209 */ /* 0x000fe40007800000 */
[----:B------:R-:W-:Y:S01]  /*2bb0*/  FMNMX R26, RZ, R26, !PT ;  /* 0x0000001aff1a7209 */ /* 0x000fe20007800000 */
[----:B------:R3:W-:Y:S01]  /*2bc0*/  STG.E desc[UR8][R2.64+0x4b098], R9 ;  /* 0x04b0980902007986 */ /* 0x0007e2000c101908 */
[----:B------:R-:W-:-:S03]  /*2bd0*/  FMNMX R27, RZ, R6, !PT ;  /* 0x00000006ff1b7209 */ /* 0x000fc60007800000 */
[----:B------:R1:W-:Y:S04]  /*2be0*/  STG.E desc[UR8][R2.64+0x4b09c], R5 ;  /* 0x04b09c0502007986 */ /* 0x0003e8000c101908 */
[----:B------:R4:W-:Y:S04]  /*2bf0*/  STG.E desc[UR8][R2.64+0x4b0a4], R7 ;  /* 0x04b0a40702007986 */ /* 0x0009e8000c101908 */
[----:B------:R-:W-:Y:S04]  /*2c00*/  STG.E desc[UR8][R2.64+0x19098], R24 ;  /* 0x0190981802007986 */ /* 0x000fe8000c101908 */
[----:B------:R-:W-:Y:S04]  /*2c10*/  STG.E desc[UR8][R2.64+0x190a0], R26 ;  /* 0x0190a01a02007986 */ /* 0x000fe8000c101908 */
[----:B------:R-:W-:Y:S04]  /*2c20*/  STG.E desc[UR8][R2.64+0x190a4], R0 ;  /* 0x0190a40002007986 */ /* 0x000fe8000c101908 */
[----:B------:R-:W-:Y:S01]  /*2c30*/  STG.E desc[UR8][R2.64+0x4b0a0], R27 ;  /* 0x04b0a01b02007986 */ /* 0x000fe2000c101908 */
[----:B--2---:R-:W-:-:S02]  /*2c40*/  FMNMX R11, RZ, R20, !PT ;  /* 0x00000014ff0b7209 */ /* 0x004fc40007800000 */
[----:B------:R-:W-:Y:S02]  /*2c50*/  FMNMX R21, RZ, R21, !PT ;  /* 0x00000015ff157209 */ /* 0x000fe40007800000 */
[----:B0-----:R-:W-:Y:S01]  /*2c60*/  FMNMX R25, RZ, R22, !PT ;  /* 0x00000016ff197209 */ /* 0x001fe20007800000 */
[----:B------:R0:W-:Y:S01]  /*2c70*/  STG.E desc[UR8][R2.64+0x190a8], R11 ;  /* 0x0190a80b02007986 */ /* 0x0001e2000c101908 */
[----:B------:R-:W-:-:S03]  /*2c80*/  FMNMX R23, RZ, R23, !PT ;  /* 0x00000017ff177209 */ /* 0x000fc60007800000 */
[----:B------:R-:W-:Y:S04]  /*2c90*/  STG.E desc[UR8][R2.64+0x190ac], R21 ;  /* 0x0190ac1502007986 */ /* 0x000fe8000c101908 */
[----:B------:R-:W-:Y:S04]  /*2ca0*/  STG.E desc[UR8][R2.64+0x190b0], R25 ;  /* 0x0190b01902007986 */ /* 0x000fe8000c101908 */
[----:B------:R-:W-:Y:S01]  /*2cb0*/  STG.E desc[UR8][R2.64+0x190b4], R23 ;  /* 0x0190b41702007986 */ /* 0x000fe2000c101908 */
[----:B---3--:R-:W-:Y:S02]  /*2cc0*/  FMNMX R9, RZ, R16, !PT ;  /* 0x00000010ff097209 */ /* 0x008fe40007800000 */
[----:B------:R-:W-:-:S02]  /*2cd0*/  FMNMX R17, RZ, R17, !PT ;  /* 0x00000011ff117209 */ /* 0x000fc40007800000 */
[----:B-1----:R-:W-:Y:S02]  /*2ce0*/  FMNMX R5, RZ, R18, !PT ;  /* 0x00000012ff057209 */ /* 0x002fe40007800000 */
[----:B------:R-:W-:Y:S02]  /*2cf0*/  FMNMX R19, RZ, R19, !PT ;  /* 0x00000013ff137209 */ /* 0x000fe40007800000 */
[----:B----4-:R-:W-:Y:S02]  /*2d00*/  FMNMX R7, RZ, R12, !PT ;  /* 0x0000000cff077209 */ /* 0x010fe40007800000 */
[----:B------:R-:W-:Y:S02]  /*2d10*/  FMNMX R13, RZ, R13, !PT ;  /* 0x0000000dff0d7209 */ /* 0x000fe40007800000 */
[----:B0-----:R-:W-:Y:S02]  /*2d20*/  FMNMX R11, RZ, R14, !PT ;  /* 0x0000000eff0b7209 */ /* 0x001fe40007800000 */
[----:B------:R-:W-:Y:S01]  /*2d30*/  FMNMX R15, RZ, R15, !PT ;  /* 0x0000000fff0f7209 */ /* 0x000fe20007800000 */
[----:B------:R-:W-:Y:S04]  /*2d40*/  STG.E desc[UR8][R2.64+0x4b0a8], R9 ;  /* 0x04b0a80902007986 */ /* 0x000fe8000c101908 */
[----:B------:R-:W-:Y:S04]  /*2d50*/  STG.E desc[UR8][R2.64+0x4b0ac], R17 ;  /* 0x04b0ac1102007986 */ /* 0x000fe8000c101908 */
[----:B------:R-:W-:Y:S04]  /*2d60*/  STG.E desc[UR8][R2.64+0x4b0b0], R5 ;  /* 0x04b0b00502007986 */ /* 0x000fe8000c101908 */
[----:B------:R-:W-:Y:S04]  /*2d70*/  STG.E desc[UR8][R2.64+0x4b0b4], R19 ;  /* 0x04b0b41302007986 */ /* 0x000fe8000c101908 */
[----:B------:R-:W-:Y:S04]  /*2d80*/  STG.E desc[UR8][R2.64+0x190b8], R7 ;  /* 0x0190b80702007986 */ /* 0x000fe8000c101908 */
[----:B------:R-:W-:Y:S04]  /*2d90*/  STG.E desc[UR8][R2.64+0x190bc], R13 ;  /* 0x0190bc0d02007986 */ /* 0x000fe8000c101908 */
[----:B------:R-:W-:Y:S04]  /*2da0*/  STG.E desc[UR8][R2.64+0x190c0], R11 ;  /* 0x0190c00b02007986 */ /* 0x000fe8000c101908 */
[----:B------:R-:W-:Y:S01]  /*2db0*/  STG.E desc[UR8][R2.64+0x190c4], R15 ;  /* 0x0190c40f02007986 */ /* 0x000fe2000c101908 */
[----:B------:R-:W-:Y:S05]  /*2dc0*/  EXIT ;  /* 0x000000000000794d */ /* 0x000fea0003800000 */
.L_x_2:
[----:B------:R-:W-:-:S00]  /*2dd0*/  BRA `(.L_x_2) ;  /* 0xfffffffc00fc7947 */ /* 0x000fc0000383ffff */
[----:B------:R-:W-:-:S00]  /*2de0*/  NOP ;  /* 0x0000000000007918 */ /* 0x000fc00000000000 */
        /* <DEDUP_REMOVED lines=9> */
.L_x_3:


//--------------------- .nv.shared.my_kernel_kernel0 --------------------------
	.section	.nv.shared.my_kernel_kernel0,"aw",@nobits
	.sectionflags	@""
	.align	4
.nv.shared.my_kernel_kernel0:
	.zero		13856


//--------------------- .nv.shared.reserved.0     --------------------------
	.section	.nv.shared.reserved.0,"aw",@nobits
	.weak		__nv_reservedSMEM_offset_0_alias
	.size		__nv_reservedSMEM_offset_0_alias, 0, 64
	.other		__nv_reservedSMEM_offset_0_alias,@"STO_CUDA_RESERVED_SHARED STV_DEFAULT"
__nv_reservedSMEM_offset_0_alias:
	.zero		0
	.zero		64


//--------------------- .nv.constant0.my_kernel_kernel0 --------------------------
	.section	.nv.constant0.my_kernel_kernel0,"a",@progbits
	.sectionflags	@""
	.align	4
.nv.constant0.my_kernel_kernel0:
	.zero		920


//--------------------- SYMBOLS --------------------------

	.type		.nv.reservedSmem.offset0,@object
	.size		.nv.reservedSmem.offset0,0x4
	.type		.nv.reservedSmem.cap,@object
	.size		.nv.reservedSmem.cap,0x4
